//
// Generated by NVIDIA NVVM Compiler
//
// Compiler Build ID: CL-36424714
// Cuda compilation tools, release 13.0, V13.0.88
// Based on NVVM 20.0.0
//

.version 9.0
.target sm_100
.address_size 64

	// .globl	_Z10box_filterPKhPhiii
.const .align 4 .b8 d_const_filter[100];

.visible .entry _Z10box_filterPKhPhiii(
	.param .u64 .ptr .align 1 _Z10box_filterPKhPhiii_param_0,
	.param .u64 .ptr .align 1 _Z10box_filterPKhPhiii_param_1,
	.param .u32 _Z10box_filterPKhPhiii_param_2,
	.param .u32 _Z10box_filterPKhPhiii_param_3,
	.param .u32 _Z10box_filterPKhPhiii_param_4
)
{
	.reg .pred 	%p<92>;
	.reg .b16 	%rs<16>;
	.reg .b32 	%r<90>;
	.reg .b32 	%f<99>;
	.reg .b64 	%rd<28>;

	ld.param.u64 	%rd9, [_Z10box_filterPKhPhiii_param_0];
	ld.param.u64 	%rd8, [_Z10box_filterPKhPhiii_param_1];
	ld.param.u32 	%r42, [_Z10box_filterPKhPhiii_param_2];
	ld.param.u32 	%r43, [_Z10box_filterPKhPhiii_param_3];
	ld.param.u32 	%r44, [_Z10box_filterPKhPhiii_param_4];
	cvta.to.global.u64 	%rd1, %rd9;
	mov.u32 	%r45, %ctaid.y;
	mov.u32 	%r46, %ntid.y;
	mov.u32 	%r47, %tid.y;
	mad.lo.s32 	%r1, %r45, %r46, %r47;
	mov.u32 	%r48, %ctaid.x;
	mov.u32 	%r49, %ntid.x;
	mul.lo.s32 	%r2, %r48, %r49;
	mov.u32 	%r3, %tid.x;
	add.s32 	%r4, %r2, %r3;
	setp.ge.s32 	%p2, %r1, %r42;
	setp.ge.s32 	%p3, %r4, %r43;
	or.pred  	%p4, %p2, %p3;
	@%p4 bra 	$L__BB0_46;
	shr.u32 	%r50, %r44, 31;
	add.s32 	%r51, %r44, %r50;
	shr.s32 	%r6, %r51, 1;
	neg.s32 	%r5, %r6;
	setp.lt.s32 	%p5, %r6, %r5;
	mov.f32 	%f97, 0f00000000;
	@%p5 bra 	$L__BB0_45;
	sub.s32 	%r53, %r6, %r5;
	add.s32 	%r7, %r53, 1;
	and.b32  	%r8, %r7, 7;
	add.s32 	%r9, %r5, 3;
	add.s32 	%r54, %r3, %r5;
	add.s32 	%r10, %r54, %r2;
	and.b32  	%r55, %r7, -8;
	neg.s32 	%r11, %r55;
	mov.b32 	%r78, 0;
	mov.f32 	%f97, 0f00000000;
	mov.u64 	%rd23, d_const_filter;
	mov.u32 	%r77, %r5;
$L__BB0_3:
	mov.u32 	%r12, %r77;
	sub.s32 	%r56, %r6, %r5;
	setp.lt.u32 	%p6, %r56, 7;
	add.s32 	%r57, %r12, %r1;
	setp.gt.s32 	%p7, %r57, -1;
	setp.lt.s32 	%p8, %r57, %r42;
	and.pred  	%p1, %p7, %p8;
	mul.lo.s32 	%r14, %r57, %r43;
	mov.u32 	%r86, %r5;
	mov.u32 	%r87, %r78;
	@%p6 bra 	$L__BB0_23;
	add.s32 	%r80, %r10, %r14;
	mov.u32 	%r79, %r11;
	mov.u32 	%r81, %r10;
	mov.u32 	%r82, %r9;
	mov.u32 	%r87, %r78;
$L__BB0_5:
	.pragma "nounroll";
	mul.wide.s32 	%rd10, %r87, 4;
	add.s64 	%rd12, %rd23, %rd10;
	add.s64 	%rd2, %rd12, 16;
	setp.gt.s32 	%p9, %r81, -1;
	setp.lt.s32 	%p10, %r81, %r43;
	and.pred  	%p11, %p9, %p10;
	and.pred  	%p12, %p11, %p1;
	cvt.s64.s32 	%rd13, %r80;
	add.s64 	%rd3, %rd1, %rd13;
	not.pred 	%p13, %p12;
	@%p13 bra 	$L__BB0_7;
	ld.global.u8 	%rs1, [%rd3];
	cvt.rn.f32.u16 	%f43, %rs1;
	ld.const.f32 	%f44, [%rd2+-16];
	fma.rn.f32 	%f97, %f44, %f43, %f97;
$L__BB0_7:
	add.s32 	%r58, %r81, 1;
	setp.gt.s32 	%p14, %r58, -1;
	setp.lt.s32 	%p15, %r58, %r43;
	and.pred  	%p16, %p14, %p15;
	and.pred  	%p17, %p16, %p1;
	not.pred 	%p18, %p17;
	@%p18 bra 	$L__BB0_9;
	ld.global.u8 	%rs2, [%rd3+1];
	cvt.rn.f32.u16 	%f45, %rs2;
	ld.const.f32 	%f46, [%rd2+-12];
	fma.rn.f32 	%f97, %f46, %f45, %f97;
$L__BB0_9:
	add.s32 	%r59, %r81, 2;
	setp.gt.s32 	%p19, %r59, -1;
	setp.lt.s32 	%p20, %r59, %r43;
	and.pred  	%p21, %p19, %p20;
	and.pred  	%p22, %p21, %p1;
	not.pred 	%p23, %p22;
	@%p23 bra 	$L__BB0_11;
	ld.global.u8 	%rs3, [%rd3+2];
	cvt.rn.f32.u16 	%f47, %rs3;
	ld.const.f32 	%f48, [%rd2+-8];
	fma.rn.f32 	%f97, %f48, %f47, %f97;
$L__BB0_11:
	add.s32 	%r60, %r81, 3;
	setp.gt.s32 	%p24, %r60, -1;
	setp.lt.s32 	%p25, %r60, %r43;
	and.pred  	%p26, %p24, %p25;
	and.pred  	%p27, %p26, %p1;
	not.pred 	%p28, %p27;
	@%p28 bra 	$L__BB0_13;
	ld.global.u8 	%rs4, [%rd3+3];
	cvt.rn.f32.u16 	%f49, %rs4;
	ld.const.f32 	%f50, [%rd2+-4];
	fma.rn.f32 	%f97, %f50, %f49, %f97;
$L__BB0_13:
	add.s32 	%r61, %r81, 4;
	setp.gt.s32 	%p29, %r61, -1;
	setp.lt.s32 	%p30, %r61, %r43;
	and.pred  	%p31, %p29, %p30;
	and.pred  	%p32, %p31, %p1;
	not.pred 	%p33, %p32;
	@%p33 bra 	$L__BB0_15;
	ld.global.u8 	%rs5, [%rd3+4];
	cvt.rn.f32.u16 	%f51, %rs5;
	ld.const.f32 	%f52, [%rd2];
	fma.rn.f32 	%f97, %f52, %f51, %f97;
$L__BB0_15:
	add.s32 	%r62, %r81, 5;
	setp.gt.s32 	%p34, %r62, -1;
	setp.lt.s32 	%p35, %r62, %r43;
	and.pred  	%p36, %p34, %p35;
	and.pred  	%p37, %p36, %p1;
	not.pred 	%p38, %p37;
	@%p38 bra 	$L__BB0_17;
	ld.global.u8 	%rs6, [%rd3+5];
	cvt.rn.f32.u16 	%f53, %rs6;
	ld.const.f32 	%f54, [%rd2+4];
	fma.rn.f32 	%f97, %f54, %f53, %f97;
$L__BB0_17:
	add.s32 	%r63, %r81, 6;
	setp.gt.s32 	%p39, %r63, -1;
	setp.lt.s32 	%p40, %r63, %r43;
	and.pred  	%p41, %p39, %p40;
	and.pred  	%p42, %p41, %p1;
	not.pred 	%p43, %p42;
	@%p43 bra 	$L__BB0_19;
	ld.global.u8 	%rs7, [%rd3+6];
	cvt.rn.f32.u16 	%f55, %rs7;
	ld.const.f32 	%f56, [%rd2+8];
	fma.rn.f32 	%f97, %f56, %f55, %f97;
$L__BB0_19:
	add.s32 	%r64, %r81, 7;
	setp.gt.s32 	%p44, %r64, -1;
	setp.lt.s32 	%p45, %r64, %r43;
	and.pred  	%p46, %p44, %p45;
	and.pred  	%p47, %p46, %p1;
	not.pred 	%p48, %p47;
	@%p48 bra 	$L__BB0_21;
	ld.global.u8 	%rs8, [%rd3+7];
	cvt.rn.f32.u16 	%f57, %rs8;
	ld.const.f32 	%f58, [%rd2+12];
	fma.rn.f32 	%f97, %f58, %f57, %f97;
$L__BB0_21:
	add.s32 	%r87, %r87, 8;
	add.s32 	%r82, %r82, 8;
	add.s32 	%r81, %r81, 8;
	add.s32 	%r80, %r80, 8;
	add.s32 	%r79, %r79, 8;
	setp.ne.s32 	%p49, %r79, 0;
	@%p49 bra 	$L__BB0_5;
	add.s32 	%r86, %r82, -3;
$L__BB0_23:
	setp.eq.s32 	%p50, %r8, 0;
	@%p50 bra 	$L__BB0_44;
	add.s32 	%r65, %r8, -1;
	setp.lt.u32 	%p51, %r65, 3;
	@%p51 bra 	$L__BB0_34;
	add.s32 	%r29, %r86, %r4;
	setp.gt.s32 	%p52, %r29, -1;
	setp.lt.s32 	%p53, %r29, %r43;
	and.pred  	%p54, %p52, %p53;
	and.pred  	%p55, %p54, %p1;
	add.s32 	%r66, %r29, %r14;
	cvt.s64.s32 	%rd14, %r66;
	add.s64 	%rd4, %rd1, %rd14;
	mul.wide.s32 	%rd15, %r87, 4;
	add.s64 	%rd5, %rd23, %rd15;
	not.pred 	%p56, %p55;
	@%p56 bra 	$L__BB0_27;
	ld.global.u8 	%rs9, [%rd4];
	cvt.rn.f32.u16 	%f60, %rs9;
	ld.const.f32 	%f61, [%rd5];
	fma.rn.f32 	%f97, %f61, %f60, %f97;
$L__BB0_27:
	add.s32 	%r67, %r29, 1;
	setp.gt.s32 	%p57, %r67, -1;
	setp.lt.s32 	%p58, %r67, %r43;
	and.pred  	%p59, %p57, %p58;
	and.pred  	%p60, %p59, %p1;
	not.pred 	%p61, %p60;
	@%p61 bra 	$L__BB0_29;
	ld.global.u8 	%rs10, [%rd4+1];
	cvt.rn.f32.u16 	%f62, %rs10;
	ld.const.f32 	%f63, [%rd5+4];
	fma.rn.f32 	%f97, %f63, %f62, %f97;
$L__BB0_29:
	add.s32 	%r68, %r29, 2;
	setp.gt.s32 	%p62, %r68, -1;
	setp.lt.s32 	%p63, %r68, %r43;
	and.pred  	%p64, %p62, %p63;
	and.pred  	%p65, %p64, %p1;
	not.pred 	%p66, %p65;
	@%p66 bra 	$L__BB0_31;
	ld.global.u8 	%rs11, [%rd4+2];
	cvt.rn.f32.u16 	%f64, %rs11;
	ld.const.f32 	%f65, [%rd5+8];
	fma.rn.f32 	%f97, %f65, %f64, %f97;
$L__BB0_31:
	add.s32 	%r69, %r29, 3;
	setp.gt.s32 	%p67, %r69, -1;
	setp.lt.s32 	%p68, %r69, %r43;
	and.pred  	%p69, %p67, %p68;
	and.pred  	%p70, %p69, %p1;
	not.pred 	%p71, %p70;
	@%p71 bra 	$L__BB0_33;
	ld.global.u8 	%rs12, [%rd4+3];
	cvt.rn.f32.u16 	%f66, %rs12;
	ld.const.f32 	%f67, [%rd5+12];
	fma.rn.f32 	%f97, %f67, %f66, %f97;
$L__BB0_33:
	add.s32 	%r87, %r87, 4;
	add.s32 	%r86, %r86, 4;
$L__BB0_34:
	and.b32  	%r70, %r7, 3;
	setp.eq.s32 	%p72, %r70, 0;
	@%p72 bra 	$L__BB0_44;
	setp.eq.s32 	%p73, %r70, 1;
	@%p73 bra 	$L__BB0_41;
	add.s32 	%r34, %r86, %r4;
	setp.gt.s32 	%p74, %r34, -1;
	setp.lt.s32 	%p75, %r34, %r43;
	and.pred  	%p76, %p74, %p75;
	and.pred  	%p77, %p76, %p1;
	add.s32 	%r71, %r34, %r14;
	cvt.s64.s32 	%rd17, %r71;
	add.s64 	%rd6, %rd1, %rd17;
	mul.wide.s32 	%rd18, %r87, 4;
	add.s64 	%rd7, %rd23, %rd18;
	not.pred 	%p78, %p77;
	@%p78 bra 	$L__BB0_38;
	ld.global.u8 	%rs13, [%rd6];
	cvt.rn.f32.u16 	%f69, %rs13;
	ld.const.f32 	%f70, [%rd7];
	fma.rn.f32 	%f97, %f70, %f69, %f97;
$L__BB0_38:
	add.s32 	%r72, %r34, 1;
	setp.gt.s32 	%p79, %r72, -1;
	setp.lt.s32 	%p80, %r72, %r43;
	and.pred  	%p81, %p79, %p80;
	and.pred  	%p82, %p81, %p1;
	not.pred 	%p83, %p82;
	@%p83 bra 	$L__BB0_40;
	ld.global.u8 	%rs14, [%rd6+1];
	cvt.rn.f32.u16 	%f71, %rs14;
	ld.const.f32 	%f72, [%rd7+4];
	fma.rn.f32 	%f97, %f72, %f71, %f97;
$L__BB0_40:
	add.s32 	%r87, %r87, 2;
	add.s32 	%r86, %r86, 2;
$L__BB0_41:
	and.b32  	%r73, %r7, 1;
	setp.eq.b32 	%p84, %r73, 1;
	not.pred 	%p85, %p84;
	@%p85 bra 	$L__BB0_44;
	add.s32 	%r39, %r86, %r4;
	setp.gt.s32 	%p86, %r39, -1;
	setp.lt.s32 	%p87, %r39, %r43;
	and.pred  	%p88, %p86, %p87;
	and.pred  	%p89, %p88, %p1;
	not.pred 	%p90, %p89;
	@%p90 bra 	$L__BB0_44;
	add.s32 	%r74, %r39, %r14;
	cvt.s64.s32 	%rd20, %r74;
	add.s64 	%rd21, %rd1, %rd20;
	ld.global.u8 	%rs15, [%rd21];
	cvt.rn.f32.u16 	%f73, %rs15;
	mul.wide.s32 	%rd22, %r87, 4;
	add.s64 	%rd24, %rd23, %rd22;
	ld.const.f32 	%f74, [%rd24];
	fma.rn.f32 	%f97, %f74, %f73, %f97;
$L__BB0_44:
	add.s32 	%r77, %r12, 1;
	setp.ne.s32 	%p91, %r12, %r6;
	add.s32 	%r78, %r7, %r78;
	@%p91 bra 	$L__BB0_3;
$L__BB0_45:
	cvt.rzi.u32.f32 	%r75, %f97;
	mad.lo.s32 	%r76, %r43, %r1, %r4;
	cvt.s64.s32 	%rd25, %r76;
	cvta.to.global.u64 	%rd26, %rd8;
	add.s64 	%rd27, %rd26, %rd25;
	st.global.u8 	[%rd27], %r75;
$L__BB0_46:
	ret;

}
	// .globl	_Z16separateChannelsPK6uchar4iiPhS2_S2_
.visible .entry _Z16separateChannelsPK6uchar4iiPhS2_S2_(
	.param .u64 .ptr .align 1 _Z16separateChannelsPK6uchar4iiPhS2_S2__param_0,
	.param .u32 _Z16separateChannelsPK6uchar4iiPhS2_S2__param_1,
	.param .u32 _Z16separateChannelsPK6uchar4iiPhS2_S2__param_2,
	.param .u64 .ptr .align 1 _Z16separateChannelsPK6uchar4iiPhS2_S2__param_3,
	.param .u64 .ptr .align 1 _Z16separateChannelsPK6uchar4iiPhS2_S2__param_4,
	.param .u64 .ptr .align 1 _Z16separateChannelsPK6uchar4iiPhS2_S2__param_5
)
{
	.reg .pred 	%p<4>;
	.reg .b16 	%rs<4>;
	.reg .b32 	%r<14>;
	.reg .b64 	%rd<15>;

	ld.param.u64 	%rd1, [_Z16separateChannelsPK6uchar4iiPhS2_S2__param_0];
	ld.param.u32 	%r2, [_Z16separateChannelsPK6uchar4iiPhS2_S2__param_1];
	ld.param.u32 	%r4, [_Z16separateChannelsPK6uchar4iiPhS2_S2__param_2];
	ld.param.u64 	%rd2, [_Z16separateChannelsPK6uchar4iiPhS2_S2__param_3];
	ld.param.u64 	%rd3, [_Z16separateChannelsPK6uchar4iiPhS2_S2__param_4];
	ld.param.u64 	%rd4, [_Z16separateChannelsPK6uchar4iiPhS2_S2__param_5];
	mov.u32 	%r5, %ctaid.x;
	mov.u32 	%r6, %ntid.x;
	mov.u32 	%r7, %tid.x;
	mad.lo.s32 	%r8, %r5, %r6, %r7;
	mov.u32 	%r9, %ctaid.y;
	mov.u32 	%r10, %ntid.y;
	mov.u32 	%r11, %tid.y;
	mad.lo.s32 	%r12, %r9, %r10, %r11;
	mad.lo.s32 	%r1, %r4, %r12, %r8;
	setp.ge.s32 	%p1, %r8, %r4;
	setp.ge.s32 	%p2, %r12, %r2;
	or.pred  	%p3, %p1, %p2;
	@%p3 bra 	$L__BB1_2;
	cvta.to.global.u64 	%rd5, %rd1;
	cvta.to.global.u64 	%rd6, %rd2;
	cvta.to.global.u64 	%rd7, %rd3;
	cvta.to.global.u64 	%rd8, %rd4;
	cvt.s64.s32 	%rd9, %r1;
	mul.wide.s32 	%rd10, %r1, 4;
	add.s64 	%rd11, %rd5, %rd10;
	ld.global.u8 	%rs1, [%rd11];
	add.s64 	%rd12, %rd6, %rd9;
	st.global.u8 	[%rd12], %rs1;
	ld.global.u8 	%rs2, [%rd11+1];
	add.s64 	%rd13, %rd7, %rd9;
	st.global.u8 	[%rd13], %rs2;
	ld.global.u8 	%rs3, [%rd11+2];
	add.s64 	%rd14, %rd8, %rd9;
	st.global.u8 	[%rd14], %rs3;
$L__BB1_2:
	ret;

}
	// .globl	_Z17recombineChannelsPKhS0_S0_P6uchar4ii
.visible .entry _Z17recombineChannelsPKhS0_S0_P6uchar4ii(
	.param .u64 .ptr .align 1 _Z17recombineChannelsPKhS0_S0_P6uchar4ii_param_0,
	.param .u64 .ptr .align 1 _Z17recombineChannelsPKhS0_S0_P6uchar4ii_param_1,
	.param .u64 .ptr .align 1 _Z17recombineChannelsPKhS0_S0_P6uchar4ii_param_2,
	.param .u64 .ptr .align 1 _Z17recombineChannelsPKhS0_S0_P6uchar4ii_param_3,
	.param .u32 _Z17recombineChannelsPKhS0_S0_P6uchar4ii_param_4,
	.param .u32 _Z17recombineChannelsPKhS0_S0_P6uchar4ii_param_5
)
{
	.reg .pred 	%p<4>;
	.reg .b32 	%r<20>;
	.reg .b64 	%rd<15>;

	ld.param.u64 	%rd1, [_Z17recombineChannelsPKhS0_S0_P6uchar4ii_param_0];
	ld.param.u64 	%rd2, [_Z17recombineChannelsPKhS0_S0_P6uchar4ii_param_1];
	ld.param.u64 	%rd3, [_Z17recombineChannelsPKhS0_S0_P6uchar4ii_param_2];
	ld.param.u64 	%rd4, [_Z17recombineChannelsPKhS0_S0_P6uchar4ii_param_3];
	ld.param.u32 	%r2, [_Z17recombineChannelsPKhS0_S0_P6uchar4ii_param_4];
	ld.param.u32 	%r4, [_Z17recombineChannelsPKhS0_S0_P6uchar4ii_param_5];
	mov.u32 	%r5, %ctaid.x;
	mov.u32 	%r6, %ntid.x;
	mov.u32 	%r7, %tid.x;
	mad.lo.s32 	%r8, %r5, %r6, %r7;
	mov.u32 	%r9, %ctaid.y;
	mov.u32 	%r10, %ntid.y;
	mov.u32 	%r11, %tid.y;
	mad.lo.s32 	%r12, %r9, %r10, %r11;
	mad.lo.s32 	%r1, %r4, %r12, %r8;
	setp.ge.s32 	%p1, %r8, %r4;
	setp.ge.s32 	%p2, %r12, %r2;
	or.pred  	%p3, %p1, %p2;
	@%p3 bra 	$L__BB2_2;
	cvta.to.global.u64 	%rd5, %rd1;
	cvta.to.global.u64 	%rd6, %rd2;
	cvta.to.global.u64 	%rd7, %rd3;
	cvta.to.global.u64 	%rd8, %rd4;
	cvt.s64.s32 	%rd9, %r1;
	add.s64 	%rd10, %rd5, %rd9;
	add.s64 	%rd11, %rd6, %rd9;
	add.s64 	%rd12, %rd7, %rd9;
	mul.wide.s32 	%rd13, %r1, 4;
	add.s64 	%rd14, %rd8, %rd13;
	ld.global.u8 	%r14, [%rd11];
	ld.global.u8 	%r15, [%rd10];
	prmt.b32 	%r16, %r15, %r14, 0x3340U;
	ld.global.u8 	%r17, [%rd12];
	prmt.b32 	%r18, %r17, 65535, 0x3340U;
	prmt.b32 	%r19, %r16, %r18, 0x5410U;
	st.global.u32 	[%rd14], %r19;
$L__BB2_2:
	ret;

}


// ===== COMPILED SASS (sm_100) =====

	.target	sm_100

	.elftype	@"ET_EXEC"


//--------------------- .note.nv.tkinfo           --------------------------
	.section	.note.nv.tkinfo,"",@"SHT_NOTE"
	.sectionflags	@"SHF_NOTE_NV_TKINFO"
	.tkinfo
        /*0018*/ 	.word	0x00000002
        /*0030*/ 	.string	""
        /*0030*/ 	.string	"ptxas"
        /*0030*/ 	.string	"Cuda compilation tools, release 13.0, V13.0.88"
        /*0030*/ 	.string	"Build cuda_13.0.r13.0/compiler.36424714_0"
        /*0030*/ 	.string	"-arch sm_100 -m 64 "



//--------------------- .note.nv.cuinfo           --------------------------
	.section	.note.nv.cuinfo,"",@"SHT_NOTE"
	.sectionflags	@"SHF_NOTE_NV_CUINFO"
        /*0018*/ 	.short	0x0002
        /*001a*/ 	.short	0x0064
        /*001c*/ 	.short	0x0082
	.zero		2


//--------------------- .nv.info                  --------------------------
	.section	.nv.info,"",@"SHT_CUDA_INFO"
	.align	4


	//----- nvinfo : EIATTR_REGCOUNT
	.align		4
        /*0000*/ 	.byte	0x04, 0x2f
        /*0002*/ 	.short	(.L_2 - .L_1)
	.align		4
.L_1:
        /*0004*/ 	.word	index@(_Z10box_filterPKhPhiii)
        /*0008*/ 	.word	0x00000020


	//----- nvinfo : EIATTR_FRAME_SIZE
	.align		4
.L_2:
        /*000c*/ 	.byte	0x04, 0x11
        /*000e*/ 	.short	(.L_4 - .L_3)
	.align		4
.L_3:
        /*0010*/ 	.word	index@(_Z10box_filterPKhPhiii)
        /*0014*/ 	.word	0x00000000


	//----- nvinfo : EIATTR_REGCOUNT
	.align		4
.L_4:
        /*0018*/ 	.byte	0x04, 0x2f
        /*001a*/ 	.short	(.L_6 - .L_5)
	.align		4
.L_5:
        /*001c*/ 	.word	index@(_Z16separateChannelsPK6uchar4iiPhS2_S2_)
        /*0020*/ 	.word	0x00000012


	//----- nvinfo : EIATTR_FRAME_SIZE
	.align		4
.L_6:
        /*0024*/ 	.byte	0x04, 0x11
        /*0026*/ 	.short	(.L_8 - .L_7)
	.align		4
.L_7:
        /*0028*/ 	.word	index@(_Z16separateChannelsPK6uchar4iiPhS2_S2_)
        /*002c*/ 	.word	0x00000000


	//----- nvinfo : EIATTR_REGCOUNT
	.align		4
.L_8:
        /*0030*/ 	.byte	0x04, 0x2f
        /*0032*/ 	.short	(.L_10 - .L_9)
	.align		4
.L_9:
        /*0034*/ 	.word	index@(_Z17recombineChannelsPKhS0_S0_P6uchar4ii)
        /*0038*/ 	.word	0x00000010


	//----- nvinfo : EIATTR_FRAME_SIZE
	.align		4
.L_10:
        /*003c*/ 	.byte	0x04, 0x11
        /*003e*/ 	.short	(.L_12 - .L_11)
	.align		4
.L_11:
        /*0040*/ 	.word	index@(_Z17recombineChannelsPKhS0_S0_P6uchar4ii)
        /*0044*/ 	.word	0x00000000


	//----- nvinfo : EIATTR_MIN_STACK_SIZE
	.align		4
.L_12:
        /*0048*/ 	.byte	0x04, 0x12
        /*004a*/ 	.short	(.L_14 - .L_13)
	.align		4
.L_13:
        /*004c*/ 	.word	index@(_Z17recombineChannelsPKhS0_S0_P6uchar4ii)
        /*0050*/ 	.word	0x00000000


	//----- nvinfo : EIATTR_MIN_STACK_SIZE
	.align		4
.L_14:
        /*0054*/ 	.byte	0x04, 0x12
        /*0056*/ 	.short	(.L_16 - .L_15)
	.align		4
.L_15:
        /*0058*/ 	.word	index@(_Z16separateChannelsPK6uchar4iiPhS2_S2_)
        /*005c*/ 	.word	0x00000000


	//----- nvinfo : EIATTR_MIN_STACK_SIZE
	.align		4
.L_16:
        /*0060*/ 	.byte	0x04, 0x12
        /*0062*/ 	.short	(.L_18 - .L_17)
	.align		4
.L_17:
        /*0064*/ 	.word	index@(_Z10box_filterPKhPhiii)
        /*0068*/ 	.word	0x00000000
.L_18:


//--------------------- .nv.compat                --------------------------
	.section	.nv.compat,"",@"SHT_CUDA_COMPAT_INFO"
	.align	4
        /*0000*/ 	.byte	0x02, 0x09, 0x00, 0x00, 0x02, 0x02, 0x01, 0x00, 0x02, 0x05, 0x05, 0x00, 0x03, 0x07, 0x01, 0x01
        /*0010*/ 	.byte	0x02, 0x03, 0x00, 0x00, 0x02, 0x06, 0x01, 0x00, 0x04, 0x0b, 0x08, 0x00, 0x09, 0x00, 0x00, 0x00
        /*0020*/ 	.byte	0x00, 0x00, 0x00, 0x00


//--------------------- .nv.info._Z17recombineChannelsPKhS0_S0_P6uchar4ii --------------------------
	.section	.nv.info._Z17recombineChannelsPKhS0_S0_P6uchar4ii,"",@"SHT_CUDA_INFO"
	.sectionflags	@""
	.align	4


	//----- nvinfo : EIATTR_CUDA_API_VERSION
	.align		4
        /*0000*/ 	.byte	0x04, 0x37
        /*0002*/ 	.short	(.L_20 - .L_19)
.L_19:
        /*0004*/ 	.word	0x00000082


	//----- nvinfo : EIATTR_KPARAM_INFO
	.align		4
.L_20:
        /*0008*/ 	.byte	0x04, 0x17
        /*000a*/ 	.short	(.L_22 - .L_21)
.L_21:
        /*000c*/ 	.word	0x00000000
        /*0010*/ 	.short	0x0005
        /*0012*/ 	.short	0x0024
        /*0014*/ 	.byte	0x00, 0xf0, 0x11, 0x00


	//----- nvinfo : EIATTR_KPARAM_INFO
	.align		4
.L_22:
        /*0018*/ 	.byte	0x04, 0x17
        /*001a*/ 	.short	(.L_24 - .L_23)
.L_23:
        /*001c*/ 	.word	0x00000000
        /*0020*/ 	.short	0x0004
        /*0022*/ 	.short	0x0020
        /*0024*/ 	.byte	0x00, 0xf0, 0x11, 0x00


	//----- nvinfo : EIATTR_KPARAM_INFO
	.align		4
.L_24:
        /*0028*/ 	.byte	0x04, 0x17
        /*002a*/ 	.short	(.L_26 - .L_25)
.L_25:
        /*002c*/ 	.word	0x00000000
        /*0030*/ 	.short	0x0003
        /*0032*/ 	.short	0x0018
        /*0034*/ 	.byte	0x00, 0xf5, 0x21, 0x00


	//----- nvinfo : EIATTR_KPARAM_INFO
	.align		4
.L_26:
        /*0038*/ 	.byte	0x04, 0x17
        /*003a*/ 	.short	(.L_28 - .L_27)
.L_27:
        /*003c*/ 	.word	0x00000000
        /*0040*/ 	.short	0x0002
        /*0042*/ 	.short	0x0010
        /*0044*/ 	.byte	0x00, 0xf5, 0x21, 0x00


	//----- nvinfo : EIATTR_KPARAM_INFO
	.align		4
.L_28:
        /*0048*/ 	.byte	0x04, 0x17
        /*004a*/ 	.short	(.L_30 - .L_29)
.L_29:
        /*004c*/ 	.word	0x00000000
        /*0050*/ 	.short	0x0001
        /*0052*/ 	.short	0x0008
        /*0054*/ 	.byte	0x00, 0xf5, 0x21, 0x00


	//----- nvinfo : EIATTR_KPARAM_INFO
	.align		4
.L_30:
        /*0058*/ 	.byte	0x04, 0x17
        /*005a*/ 	.short	(.L_32 - .L_31)
.L_31:
        /*005c*/ 	.word	0x00000000
        /*0060*/ 	.short	0x0000
        /*0062*/ 	.short	0x0000
        /*0064*/ 	.byte	0x00, 0xf5, 0x21, 0x00


	//----- nvinfo : EIATTR_SPARSE_MMA_MASK
	.align		4
.L_32:
        /*0068*/ 	.byte	0x03, 0x50
        /*006a*/ 	.short	0x0000


	//----- nvinfo : EIATTR_MAXREG_COUNT
	.align		4
        /*006c*/ 	.byte	0x03, 0x1b
        /*006e*/ 	.short	0x00ff


	//----- nvinfo : EIATTR_MERCURY_ISA_VERSION
	.align		4
        /*0070*/ 	.byte	0x03, 0x5f
        /*0072*/ 	.short	0x0101


	//----- nvinfo : EIATTR_VRC_CTA_INIT_COUNT
	.align		4
        /*0074*/ 	.byte	0x02, 0x4a
	.zero		1
	.zero		1


	//----- nvinfo : EIATTR_EXIT_INSTR_OFFSETS
	.align		4
        /*0078*/ 	.byte	0x04, 0x1c
        /*007a*/ 	.short	(.L_34 - .L_33)


	//   ....[0]....
.L_33:
        /*007c*/ 	.word	0x000000d0


	//   ....[1]....
        /*0080*/ 	.word	0x00000230


	//----- nvinfo : EIATTR_CBANK_PARAM_SIZE
	.align		4
.L_34:
        /*0084*/ 	.byte	0x03, 0x19
        /*0086*/ 	.short	0x0028


	//----- nvinfo : EIATTR_PARAM_CBANK
	.align		4
        /*0088*/ 	.byte	0x04, 0x0a
        /*008a*/ 	.short	(.L_36 - .L_35)
	.align		4
.L_35:
        /*008c*/ 	.word	index@(.nv.constant0._Z17recombineChannelsPKhS0_S0_P6uchar4ii)
        /*0090*/ 	.short	0x0380
        /*0092*/ 	.short	0x0028


	//----- nvinfo : EIATTR_SW_WAR
	.align		4
.L_36:
        /*0094*/ 	.byte	0x04, 0x36
        /*0096*/ 	.short	(.L_38 - .L_37)
.L_37:
        /*0098*/ 	.word	0x00000008
.L_38:


//--------------------- .nv.info._Z16separateChannelsPK6uchar4iiPhS2_S2_ --------------------------
	.section	.nv.info._Z16separateChannelsPK6uchar4iiPhS2_S2_,"",@"SHT_CUDA_INFO"
	.sectionflags	@""
	.align	4


	//----- nvinfo : EIATTR_CUDA_API_VERSION
	.align		4
        /*0000*/ 	.byte	0x04, 0x37
        /*0002*/ 	.short	(.L_40 - .L_39)
.L_39:
        /*0004*/ 	.word	0x00000082


	//----- nvinfo : EIATTR_KPARAM_INFO
	.align		4
.L_40:
        /*0008*/ 	.byte	0x04, 0x17
        /*000a*/ 	.short	(.L_42 - .L_41)
.L_41:
        /*000c*/ 	.word	0x00000000
        /*0010*/ 	.short	0x0005
        /*0012*/ 	.short	0x0020
        /*0014*/ 	.byte	0x00, 0xf5, 0x21, 0x00


	//----- nvinfo : EIATTR_KPARAM_INFO
	.align		4
.L_42:
        /*0018*/ 	.byte	0x04, 0x17
        /*001a*/ 	.short	(.L_44 - .L_43)
.L_43:
        /*001c*/ 	.word	0x00000000
        /*0020*/ 	.short	0x0004
        /*0022*/ 	.short	0x0018
        /*0024*/ 	.byte	0x00, 0xf5, 0x21, 0x00


	//----- nvinfo : EIATTR_KPARAM_INFO
	.align		4
.L_44:
        /*0028*/ 	.byte	0x04, 0x17
        /*002a*/ 	.short	(.L_46 - .L_45)
.L_45:
        /*002c*/ 	.word	0x00000000
        /*0030*/ 	.short	0x0003
        /*0032*/ 	.short	0x0010
        /*0034*/ 	.byte	0x00, 0xf5, 0x21, 0x00


	//----- nvinfo : EIATTR_KPARAM_INFO
	.align		4
.L_46:
        /*0038*/ 	.byte	0x04, 0x17
        /*003a*/ 	.short	(.L_48 - .L_47)
.L_47:
        /*003c*/ 	.word	0x00000000
        /*0040*/ 	.short	0x0002
        /*0042*/ 	.short	0x000c
        /*0044*/ 	.byte	0x00, 0xf0, 0x11, 0x00


	//----- nvinfo : EIATTR_KPARAM_INFO
	.align		4
.L_48:
        /*0048*/ 	.byte	0x04, 0x17
        /*004a*/ 	.short	(.L_50 - .L_49)
.L_49:
        /*004c*/ 	.word	0x00000000
        /*0050*/ 	.short	0x0001
        /*0052*/ 	.short	0x0008
        /*0054*/ 	.byte	0x00, 0xf0, 0x11, 0x00


	//----- nvinfo : EIATTR_KPARAM_INFO
	.align		4
.L_50:
        /*0058*/ 	.byte	0x04, 0x17
        /*005a*/ 	.short	(.L_52 - .L_51)
.L_51:
        /*005c*/ 	.word	0x00000000
        /*0060*/ 	.short	0x0000
        /*0062*/ 	.short	0x0000
        /*0064*/ 	.byte	0x00, 0xf5, 0x21, 0x00


	//----- nvinfo : EIATTR_SPARSE_MMA_MASK
	.align		4
.L_52:
        /*0068*/ 	.byte	0x03, 0x50
        /*006a*/ 	.short	0x0000


	//----- nvinfo : EIATTR_MAXREG_COUNT
	.align		4
        /*006c*/ 	.byte	0x03, 0x1b
        /*006e*/ 	.short	0x00ff


	//----- nvinfo : EIATTR_MERCURY_ISA_VERSION
	.align		4
        /*0070*/ 	.byte	0x03, 0x5f
        /*0072*/ 	.short	0x0101


	//----- nvinfo : EIATTR_VRC_CTA_INIT_COUNT
	.align		4
        /*0074*/ 	.byte	0x02, 0x4a
	.zero		1
	.zero		1


	//----- nvinfo : EIATTR_EXIT_INSTR_OFFSETS
	.align		4
        /*0078*/ 	.byte	0x04, 0x1c
        /*007a*/ 	.short	(.L_54 - .L_53)


	//   ....[0]....
.L_53:
        /*007c*/ 	.word	0x000000d0


	//   ....[1]....
        /*0080*/ 	.word	0x00000200


	//----- nvinfo : EIATTR_CBANK_PARAM_SIZE
	.align		4
.L_54:
        /*0084*/ 	.byte	0x03, 0x19
        /*0086*/ 	.short	0x0028


	//----- nvinfo : EIATTR_PARAM_CBANK
	.align		4
        /*0088*/ 	.byte	0x04, 0x0a
        /*008a*/ 	.short	(.L_56 - .L_55)
	.align		4
.L_55:
        /*008c*/ 	.word	index@(.nv.constant0._Z16separateChannelsPK6uchar4iiPhS2_S2_)
        /*0090*/ 	.short	0x0380
        /*0092*/ 	.short	0x0028


	//----- nvinfo : EIATTR_SW_WAR
	.align		4
.L_56:
        /*0094*/ 	.byte	0x04, 0x36
        /*0096*/ 	.short	(.L_58 - .L_57)
.L_57:
        /*0098*/ 	.word	0x00000008
.L_58:


//--------------------- .nv.info._Z10box_filterPKhPhiii --------------------------
	.section	.nv.info._Z10box_filterPKhPhiii,"",@"SHT_CUDA_INFO"
	.sectionflags	@""
	.align	4


	//----- nvinfo : EIATTR_CUDA_API_VERSION
	.align		4
        /*0000*/ 	.byte	0x04, 0x37
        /*0002*/ 	.short	(.L_60 - .L_59)
.L_59:
        /*0004*/ 	.word	0x00000082


	//----- nvinfo : EIATTR_KPARAM_INFO
	.align		4
.L_60:
        /*0008*/ 	.byte	0x04, 0x17
        /*000a*/ 	.short	(.L_62 - .L_61)
.L_61:
        /*000c*/ 	.word	0x00000000
        /*0010*/ 	.short	0x0004
        /*0012*/ 	.short	0x0018
        /*0014*/ 	.byte	0x00, 0xf0, 0x11, 0x00


	//----- nvinfo : EIATTR_KPARAM_INFO
	.align		4
.L_62:
        /*0018*/ 	.byte	0x04, 0x17
        /*001a*/ 	.short	(.L_64 - .L_63)
.L_63:
        /*001c*/ 	.word	0x00000000
        /*0020*/ 	.short	0x0003
        /*0022*/ 	.short	0x0014
        /*0024*/ 	.byte	0x00, 0xf0, 0x11, 0x00


	//----- nvinfo : EIATTR_KPARAM_INFO
	.align		4
.L_64:
        /*0028*/ 	.byte	0x04, 0x17
        /*002a*/ 	.short	(.L_66 - .L_65)
.L_65:
        /*002c*/ 	.word	0x00000000
        /*0030*/ 	.short	0x0002
        /*0032*/ 	.short	0x0010
        /*0034*/ 	.byte	0x00, 0xf0, 0x11, 0x00


	//----- nvinfo : EIATTR_KPARAM_INFO
	.align		4
.L_66:
        /*0038*/ 	.byte	0x04, 0x17
        /*003a*/ 	.short	(.L_68 - .L_67)
.L_67:
        /*003c*/ 	.word	0x00000000
        /*0040*/ 	.short	0x0001
        /*0042*/ 	.short	0x0008
        /*0044*/ 	.byte	0x00, 0xf5, 0x21, 0x00


	//----- nvinfo : EIATTR_KPARAM_INFO
	.align		4
.L_68:
        /*0048*/ 	.byte	0x04, 0x17
        /*004a*/ 	.short	(.L_70 - .L_69)
.L_69:
        /*004c*/ 	.word	0x00000000
        /*0050*/ 	.short	0x0000
        /*0052*/ 	.short	0x0000
        /*0054*/ 	.byte	0x00, 0xf5, 0x21, 0x00


	//----- nvinfo : EIATTR_SPARSE_MMA_MASK
	.align		4
.L_70:
        /*0058*/ 	.byte	0x03, 0x50
        /*005a*/ 	.short	0x0000


	//----- nvinfo : EIATTR_MAXREG_COUNT
	.align		4
        /*005c*/ 	.byte	0x03, 0x1b
        /*005e*/ 	.short	0x00ff


	//----- nvinfo : EIATTR_MERCURY_ISA_VERSION
	.align		4
        /*0060*/ 	.byte	0x03, 0x5f
        /*0062*/ 	.short	0x0101


	//----- nvinfo : EIATTR_VRC_CTA_INIT_COUNT
	.align		4
        /*0064*/ 	.byte	0x02, 0x4a
	.zero		1
	.zero		1


	//----- nvinfo : EIATTR_EXIT_INSTR_OFFSETS
	.align		4
        /*0068*/ 	.byte	0x04, 0x1c
        /*006a*/ 	.short	(.L_72 - .L_71)


	//   ....[0]....
.L_71:
        /*006c*/ 	.word	0x000000d0


	//   ....[1]....
        /*0070*/ 	.word	0x00000e30


	//----- nvinfo : EIATTR_CRS_STACK_SIZE
	.align		4
.L_72:
        /*0074*/ 	.byte	0x04, 0x1e
        /*0076*/ 	.short	(.L_74 - .L_73)
.L_73:
        /*0078*/ 	.word	0x00000000


	//----- nvinfo : EIATTR_CBANK_PARAM_SIZE
	.align		4
.L_74:
        /*007c*/ 	.byte	0x03, 0x19
        /*007e*/ 	.short	0x001c


	//----- nvinfo : EIATTR_PARAM_CBANK
	.align		4
        /*0080*/ 	.byte	0x04, 0x0a
        /*0082*/ 	.short	(.L_76 - .L_75)
	.align		4
.L_75:
        /*0084*/ 	.word	index@(.nv.constant0._Z10box_filterPKhPhiii)
        /*0088*/ 	.short	0x0380
        /*008a*/ 	.short	0x001c


	//----- nvinfo : EIATTR_SW_WAR
	.align		4
.L_76:
        /*008c*/ 	.byte	0x04, 0x36
        /*008e*/ 	.short	(.L_78 - .L_77)
.L_77:
        /*0090*/ 	.word	0x00000008
.L_78:


//--------------------- .nv.callgraph             --------------------------
	.section	.nv.callgraph,"",@"SHT_CUDA_CALLGRAPH"
	.align	4
	.sectionentsize	8
	.align		4
        /*0000*/ 	.word	0x00000000
	.align		4
        /*0004*/ 	.word	0xffffffff
	.align		4
        /*0008*/ 	.word	0x00000000
	.align		4
        /*000c*/ 	.word	0xfffffffe
	.align		4
        /*0010*/ 	.word	0x00000000
	.align		4
        /*0014*/ 	.word	0xfffffffd
	.align		4
        /*0018*/ 	.word	0x00000000
	.align		4
        /*001c*/ 	.word	0xfffffffc


//--------------------- .nv.constant3             --------------------------
	.section	.nv.constant3,"a",@progbits
	.align	4
.nv.constant3:
	.type		d_const_filter,@object
	.size		d_const_filter,(.L_0 - d_const_filter)
d_const_filter:
	.zero		100
.L_0:


//--------------------- .text._Z17recombineChannelsPKhS0_S0_P6uchar4ii --------------------------
	.section	.text._Z17recombineChannelsPKhS0_S0_P6uchar4ii,"ax",@progbits
	.align	128
        .global         _Z17recombineChannelsPKhS0_S0_P6uchar4ii
        .type           _Z17recombineChannelsPKhS0_S0_P6uchar4ii,@function
        .size           _Z17recombineChannelsPKhS0_S0_P6uchar4ii,(.L_x_11 - _Z17recombineChannelsPKhS0_S0_P6uchar4ii)
        .other          _Z17recombineChannelsPKhS0_S0_P6uchar4ii,@"STO_CUDA_ENTRY STV_DEFAULT"
_Z17recombineChannelsPKhS0_S0_P6uchar4ii:
.text._Z17recombineChannelsPKhS0_S0_P6uchar4ii:
[----:B------:R-:W-:Y:S01]  /*0000*/  LDC R1, c[0x0][0x37c] ;  /* 0x0000df00ff017b82 */ /* 0x000fe20000000800 */
[----:B------:R-:W0:Y:S07]  /*0010*/  S2R R2, SR_TID.Y ;  /* 0x0000000000027919 */ /* 0x000e2e0000002200 */
[----:B------:R-:W1:Y:S01]  /*0020*/  LDC R0, c[0x0][0x360] ;  /* 0x0000d800ff007b82 */ /* 0x000e620000000800 */
[----:B------:R-:W2:Y:S01]  /*0030*/  LDCU.64 UR6, c[0x0][0x3a0] ;  /* 0x00007400ff0677ac */ /* 0x000ea20008000a00 */
[----:B------:R-:W1:Y:S06]  /*0040*/  S2R R5, SR_TID.X ;  /* 0x0000000000057919 */ /* 0x000e6c0000002100 */
[----:B------:R-:W0:Y:S08]  /*0050*/  S2UR UR5, SR_CTAID.Y ;  /* 0x00000000000579c3 */ /* 0x000e300000002600 */
[----:B------:R-:W0:Y:S08]  /*0060*/  LDC R3, c[0x0][0x364] ;  /* 0x0000d900ff037b82 */ /* 0x000e300000000800 */
[----:B------:R-:W1:Y:S01]  /*0070*/  S2UR UR4, SR_CTAID.X ;  /* 0x00000000000479c3 */ /* 0x000e620000002500 */
[----:B0-----:R-:W-:-:S05]  /*0080*/  IMAD R3, R3, UR5, R2 ;  /* 0x0000000503037c24 */ /* 0x001fca000f8e0202 */
[----:B--2---:R-:W-:Y:S01]  /*0090*/  ISETP.GE.AND P0, PT, R3, UR6, PT ;  /* 0x0000000603007c0c */ /* 0x004fe2000bf06270 */
[----:B-1----:R-:W-:-:S04]  /*00a0*/  IMAD R0, R0, UR4, R5 ;  /* 0x0000000400007c24 */ /* 0x002fc8000f8e0205 */
[----:B------:R-:W-:Y:S01]  /*00b0*/  IMAD R11, R3, UR7, R0 ;  /* 0x00000007030b7c24 */ /* 0x000fe2000f8e0200 */
[----:B------:R-:W-:-:S13]  /*00c0*/  ISETP.GE.OR P0, PT, R0, UR7, P0 ;  /* 0x0000000700007c0c */ /* 0x000fda0008706670 */
[----:B------:R-:W-:Y:S05]  /*00d0*/  @P0 EXIT ;  /* 0x000000000000094d */ /* 0x000fea0003800000 */
[----:B------:R-:W0:Y:S01]  /*00e0*/  LDCU.128 UR8, c[0x0][0x380] ;  /* 0x00007000ff0877ac */ /* 0x000e220008000c00 */
[----:B------:R-:W-:Y:S01]  /*00f0*/  SHF.R.S32.HI R0, RZ, 0x1f, R11 ;  /* 0x0000001fff007819 */ /* 0x000fe2000001140b */
[----:B------:R-:W1:Y:S01]  /*0100*/  LDC.64 R2, c[0x0][0x398] ;  /* 0x0000e600ff027b82 */ /* 0x000e620000000a00 */
[----:B------:R-:W2:Y:S01]  /*0110*/  LDCU.64 UR6, c[0x0][0x390] ;  /* 0x00007200ff0677ac */ /* 0x000ea20008000a00 */
[----:B------:R-:W3:Y:S01]  /*0120*/  LDCU.64 UR4, c[0x0][0x358] ;  /* 0x00006b00ff0477ac */ /* 0x000ee20008000a00 */
[C---:B0-----:R-:W-:Y:S02]  /*0130*/  IADD3 R6, P0, PT, R11.reuse, UR8, RZ ;  /* 0x000000080b067c10 */ /* 0x041fe4000ff1e0ff */
[C---:B------:R-:W-:Y:S02]  /*0140*/  IADD3 R4, P1, PT, R11.reuse, UR10, RZ ;  /* 0x0000000a0b047c10 */ /* 0x040fe4000ff3e0ff */
[----:B--2---:R-:W-:Y:S02]  /*0150*/  IADD3 R8, P2, PT, R11, UR6, RZ ;  /* 0x000000060b087c10 */ /* 0x004fe4000ff5e0ff */
[----:B------:R-:W-:-:S02]  /*0160*/  IADD3.X R7, PT, PT, R0, UR9, RZ, P0, !PT ;  /* 0x0000000900077c10 */ /* 0x000fc400087fe4ff */
[C---:B------:R-:W-:Y:S02]  /*0170*/  IADD3.X R5, PT, PT, R0.reuse, UR11, RZ, P1, !PT ;  /* 0x0000000b00057c10 */ /* 0x040fe40008ffe4ff */
[----:B------:R-:W-:Y:S02]  /*0180*/  IADD3.X R9, PT, PT, R0, UR7, RZ, P2, !PT ;  /* 0x0000000700097c10 */ /* 0x000fe400097fe4ff */
[----:B---3--:R-:W2:Y:S04]  /*0190*/  LDG.E.U8 R7, desc[UR4][R6.64] ;  /* 0x0000000406077981 */ /* 0x008ea8000c1e1100 */
[----:B------:R-:W2:Y:S04]  /*01a0*/  LDG.E.U8 R4, desc[UR4][R4.64] ;  /* 0x0000000404047981 */ /* 0x000ea8000c1e1100 */
[----:B------:R-:W3:Y:S01]  /*01b0*/  LDG.E.U8 R8, desc[UR4][R8.64] ;  /* 0x0000000408087981 */ /* 0x000ee2000c1e1100 */
[----:B------:R-:W-:Y:S01]  /*01c0*/  UMOV UR6, 0x3340 ;  /* 0x0000334000067882 */ /* 0x000fe20000000000 */
[----:B-1----:R-:W-:-:S04]  /*01d0*/  IMAD.WIDE R2, R11, 0x4, R2 ;  /* 0x000000040b027825 */ /* 0x002fc800078e0202 */
[----:B------:R-:W-:Y:S01]  /*01e0*/  IMAD.U32 R13, RZ, RZ, UR6 ;  /* 0x00000006ff0d7e24 */ /* 0x000fe2000f8e00ff */
[----:B--2---:R-:W-:-:S04]  /*01f0*/  PRMT R0, R7, 0x3340, R4 ;  /* 0x0000334007007816 */ /* 0x004fc80000000004 */
[----:B---3--:R-:W-:-:S04]  /*0200*/  PRMT R13, R8, R13, 0xffff ;  /* 0x0000ffff080d7416 */ /* 0x008fc8000000000d */
[----:B------:R-:W-:-:S05]  /*0210*/  PRMT R13, R0, 0x5410, R13 ;  /* 0x00005410000d7816 */ /* 0x000fca000000000d */
[----:B------:R-:W-:Y:S01]  /*0220*/  STG.E desc[UR4][R2.64], R13 ;  /* 0x0000000d02007986 */ /* 0x000fe2000c101904 */
[----:B------:R-:W-:Y:S05]  /*0230*/  EXIT ;  /* 0x000000000000794d */ /* 0x000fea0003800000 */
.L_x_0:
[----:B------:R-:W-:-:S00]  /*0240*/  BRA `(.L_x_0) ;  /* 0xfffffffc00fc7947 */ /* 0x000fc0000383ffff */
[----:B------:R-:W-:-:S00]  /*0250*/  NOP ;  /* 0x0000000000007918 */ /* 0x000fc00000000000 */
        /* <DEDUP_REMOVED lines=10> */
.L_x_11:


//--------------------- .text._Z16separateChannelsPK6uchar4iiPhS2_S2_ --------------------------
	.section	.text._Z16separateChannelsPK6uchar4iiPhS2_S2_,"ax",@progbits
	.align	128
        .global         _Z16separateChannelsPK6uchar4iiPhS2_S2_
        .type           _Z16separateChannelsPK6uchar4iiPhS2_S2_,@function
        .size           _Z16separateChannelsPK6uchar4iiPhS2_S2_,(.L_x_12 - _Z16separateChannelsPK6uchar4iiPhS2_S2_)
        .other          _Z16separateChannelsPK6uchar4iiPhS2_S2_,@"STO_CUDA_ENTRY STV_DEFAULT"
_Z16separateChannelsPK6uchar4iiPhS2_S2_:
.text._Z16separateChannelsPK6uchar4iiPhS2_S2_:
        /* <DEDUP_REMOVED lines=14> */
[----:B------:R-:W0:Y:S01]  /*00e0*/  LDC.64 R2, c[0x0][0x380] ;  /* 0x0000e000ff027b82 */ /* 0x000e220000000a00 */
[----:B------:R-:W1:Y:S01]  /*00f0*/  LDCU.64 UR4, c[0x0][0x358] ;  /* 0x00006b00ff0477ac */ /* 0x000e620008000a00 */
[----:B------:R-:W2:Y:S01]  /*0100*/  LDCU.128 UR8, c[0x0][0x390] ;  /* 0x00007200ff0877ac */ /* 0x000ea20008000c00 */
[----:B------:R-:W-:Y:S01]  /*0110*/  SHF.R.S32.HI R0, RZ, 0x1f, R9 ;  /* 0x0000001fff007819 */ /* 0x000fe20000011409 */
[----:B------:R-:W3:Y:S01]  /*0120*/  LDCU.64 UR6, c[0x0][0x3a0] ;  /* 0x00007400ff0677ac */ /* 0x000ee20008000a00 */
[----:B0-----:R-:W-:-:S05]  /*0130*/  IMAD.WIDE R2, R9, 0x4, R2 ;  /* 0x0000000409027825 */ /* 0x001fca00078e0202 */
[----:B-1----:R-:W4:Y:S01]  /*0140*/  LDG.E.U8 R11, desc[UR4][R2.64] ;  /* 0x00000004020b7981 */ /* 0x002f22000c1e1100 */
[----:B--2---:R-:W-:-:S04]  /*0150*/  IADD3 R4, P0, PT, R9, UR8, RZ ;  /* 0x0000000809047c10 */ /* 0x004fc8000ff1e0ff */
[----:B------:R-:W-:Y:S02]  /*0160*/  IADD3.X R5, PT, PT, R0, UR9, RZ, P0, !PT ;  /* 0x0000000900057c10 */ /* 0x000fe400087fe4ff */
[----:B------:R-:W-:-:S03]  /*0170*/  IADD3 R6, P0, PT, R9, UR10, RZ ;  /* 0x0000000a09067c10 */ /* 0x000fc6000ff1e0ff */
[----:B----4-:R-:W-:Y:S04]  /*0180*/  STG.E.U8 desc[UR4][R4.64], R11 ;  /* 0x0000000b04007986 */ /* 0x010fe8000c101104 */
[----:B------:R-:W2:Y:S01]  /*0190*/  LDG.E.U8 R13, desc[UR4][R2.64+0x1] ;  /* 0x00000104020d7981 */ /* 0x000ea2000c1e1100 */
[----:B------:R-:W-:Y:S02]  /*01a0*/  IADD3.X R7, PT, PT, R0, UR11, RZ, P0, !PT ;  /* 0x0000000b00077c10 */ /* 0x000fe400087fe4ff */
[----:B---3--:R-:W-:-:S03]  /*01b0*/  IADD3 R8, P0, PT, R9, UR6, RZ ;  /* 0x0000000609087c10 */ /* 0x008fc6000ff1e0ff */
[----:B--2---:R-:W-:Y:S04]  /*01c0*/  STG.E.U8 desc[UR4][R6.64], R13 ;  /* 0x0000000d06007986 */ /* 0x004fe8000c101104 */
[----:B------:R-:W2:Y:S01]  /*01d0*/  LDG.E.U8 R15, desc[UR4][R2.64+0x2] ;  /* 0x00000204020f7981 */ /* 0x000ea2000c1e1100 */
[----:B------:R-:W-:-:S05]  /*01e0*/  IADD3.X R9, PT, PT, R0, UR7, RZ, P0, !PT ;  /* 0x0000000700097c10 */ /* 0x000fca00087fe4ff */
[----:B--2---:R-:W-:Y:S01]  /*01f0*/  STG.E.U8 desc[UR4][R8.64], R15 ;  /* 0x0000000f08007986 */ /* 0x004fe2000c101104 */
[----:B------:R-:W-:Y:S05]  /*0200*/  EXIT ;  /* 0x000000000000794d */ /* 0x000fea0003800000 */
.L_x_1:
        /* <DEDUP_REMOVED lines=15> */
.L_x_12:


//--------------------- .text._Z10box_filterPKhPhiii --------------------------
	.section	.text._Z10box_filterPKhPhiii,"ax",@progbits
	.align	128
        .global         _Z10box_filterPKhPhiii
        .type           _Z10box_filterPKhPhiii,@function
        .size           _Z10box_filterPKhPhiii,(.L_x_13 - _Z10box_filterPKhPhiii)
        .other          _Z10box_filterPKhPhiii,@"STO_CUDA_ENTRY STV_DEFAULT"
_Z10box_filterPKhPhiii:
.text._Z10box_filterPKhPhiii:
[----:B------:R-:W-:Y:S01]  /*0000*/  LDC R1, c[0x0][0x37c] ;  /* 0x0000df00ff017b82 */ /* 0x000fe20000000800 */
[----:B------:R-:W0:Y:S07]  /*0010*/  S2R R9, SR_TID.X ;  /* 0x0000000000097919 */ /* 0x000e2e0000002100 */
[----:B------:R-:W1:Y:S01]  /*0020*/  S2UR UR4, SR_CTAID.X ;  /* 0x00000000000479c3 */ /* 0x000e620000002500 */
[----:B------:R-:W2:Y:S01]  /*0030*/  LDCU.64 UR8, c[0x0][0x390] ;  /* 0x00007200ff0877ac */ /* 0x000ea20008000a00 */
[----:B------:R-:W3:Y:S06]  /*0040*/  S2R R0, SR_TID.Y ;  /* 0x0000000000007919 */ /* 0x000eec0000002200 */
[----:B------:R-:W3:Y:S01]  /*0050*/  LDC R5, c[0x0][0x364] ;  /* 0x0000d900ff057b82 */ /* 0x000ee20000000800 */
[----:B------:R-:W1:Y:S07]  /*0060*/  LDCU UR5, c[0x0][0x360] ;  /* 0x00006c00ff0577ac */ /* 0x000e6e0008000800 */
[----:B------:R-:W3:Y:S01]  /*0070*/  S2UR UR6, SR_CTAID.Y ;  /* 0x00000000000679c3 */ /* 0x000ee20000002600 */
[----:B-1----:R-:W-:-:S06]  /*0080*/  UIMAD UR4, UR4, UR5, URZ ;  /* 0x00000005040472a4 */ /* 0x002fcc000f8e02ff */
[----:B0-----:R-:W-:-:S05]  /*0090*/  VIADD R4, R9, UR4 ;  /* 0x0000000409047c36 */ /* 0x001fca0008000000 */
[----:B--2---:R-:W-:Y:S01]  /*00a0*/  ISETP.GE.AND P0, PT, R4, UR9, PT ;  /* 0x0000000904007c0c */ /* 0x004fe2000bf06270 */
[----:B---3--:R-:W-:-:S05]  /*00b0*/  IMAD R5, R5, UR6, R0 ;  /* 0x0000000605057c24 */ /* 0x008fca000f8e0200 */
[----:B------:R-:W-:-:S13]  /*00c0*/  ISETP.GE.OR P0, PT, R5, UR8, P0 ;  /* 0x0000000805007c0c */ /* 0x000fda0008706670 */
[----:B------:R-:W-:Y:S05]  /*00d0*/  @P0 EXIT ;  /* 0x000000000000094d */ /* 0x000fea0003800000 */
[----:B------:R-:W0:Y:S01]  /*00e0*/  LDC R6, c[0x0][0x398] ;  /* 0x0000e600ff067b82 */ /* 0x000e220000000800 */
[----:B------:R-:W1:Y:S01]  /*00f0*/  LDCU.64 UR6, c[0x0][0x358] ;  /* 0x00006b00ff0677ac */ /* 0x000e620008000a00 */
[----:B------:R-:W-:Y:S01]  /*0100*/  IMAD.MOV.U32 R0, RZ, RZ, RZ ;  /* 0x000000ffff007224 */ /* 0x000fe200078e00ff */
[----:B0-----:R-:W-:-:S04]  /*0110*/  LEA.HI R6, R6, R6, RZ, 0x1 ;  /* 0x0000000606067211 */ /* 0x001fc800078f08ff */
[----:B------:R-:W-:-:S05]  /*0120*/  SHF.R.S32.HI R6, RZ, 0x1, R6 ;  /* 0x00000001ff067819 */ /* 0x000fca0000011406 */
[----:B------:R-:W-:-:S05]  /*0130*/  IMAD.MOV R7, RZ, RZ, -R6 ;  /* 0x000000ffff077224 */ /* 0x000fca00078e0a06 */
[----:B------:R-:W-:-:S13]  /*0140*/  ISETP.GE.AND P0, PT, R6, R7, PT ;  /* 0x000000070600720c */ /* 0x000fda0003f06270 */
[----:B-1----:R-:W-:Y:S05]  /*0150*/  @!P0 BRA `(.L_x_2) ;  /* 0x0000000c00188947 */ /* 0x002fea0003800000 */
[--C-:B------:R-:W-:Y:S01]  /*0160*/  IADD3 R8, PT, PT, R6, 0x1, R6.reuse ;  /* 0x0000000106087810 */ /* 0x100fe20007ffe006 */
[----:B------:R-:W-:Y:S01]  /*0170*/  IMAD.MOV.U32 R11, RZ, RZ, RZ ;  /* 0x000000ffff0b7224 */ /* 0x000fe200078e00ff */
[----:B------:R-:W-:Y:S01]  /*0180*/  IADD3 R9, PT, PT, R9, UR4, -R6 ;  /* 0x0000000409097c10 */ /* 0x000fe2000fffe806 */
[----:B------:R-:W-:Y:S01]  /*0190*/  IMAD.MOV.U32 R0, RZ, RZ, RZ ;  /* 0x000000ffff007224 */ /* 0x000fe200078e00ff */
[----:B------:R-:W-:Y:S01]  /*01a0*/  LOP3.LUT R13, R8, 0xfffffff8, RZ, 0xc0, !PT ;  /* 0xfffffff8080d7812 */ /* 0x000fe200078ec0ff */
[----:B------:R-:W-:Y:S01]  /*01b0*/  IMAD.MOV.U32 R12, RZ, RZ, R7 ;  /* 0x000000ffff0c7224 */ /* 0x000fe200078e0007 */
[----:B------:R-:W-:Y:S02]  /*01c0*/  IADD3 R10, PT, PT, -R6, 0x3, RZ ;  /* 0x00000003060a7810 */ /* 0x000fe40007ffe1ff */
[----:B------:R-:W-:Y:S01]  /*01d0*/  LOP3.LUT R23, R8, 0x7, RZ, 0xc0, !PT ;  /* 0x0000000708177812 */ /* 0x000fe200078ec0ff */
[----:B------:R-:W-:-:S07]  /*01e0*/  IMAD.MOV R13, RZ, RZ, -R13 ;  /* 0x000000ffff0d7224 */ /* 0x000fce00078e0a0d */
.L_x_9:
[----:B------:R-:W0:Y:S01]  /*01f0*/  LDCU UR5, c[0x0][0x390] ;  /* 0x00007200ff0577ac */ /* 0x000e220008000800 */
[----:B------:R-:W-:Y:S01]  /*0200*/  IMAD.IADD R2, R6, 0x1, R6 ;  /* 0x0000000106027824 */ /* 0x000fe200078e0206 */
[----:B------:R-:W-:Y:S01]  /*0210*/  ISETP.NE.AND P5, PT, R12, R6, PT ;  /* 0x000000060c00720c */ /* 0x000fe20003fa5270 */
[----:B------:R-:W-:Y:S02]  /*0220*/  IMAD.IADD R14, R5, 0x1, R12 ;  /* 0x00000001050e7824 */ /* 0x000fe400078e020c */
[----:B------:R-:W-:Y:S01]  /*0230*/  IMAD.MOV.U32 R17, RZ, RZ, R7 ;  /* 0x000000ffff117224 */ /* 0x000fe200078e0007 */
[----:B------:R-:W-:Y:S01]  /*0240*/  ISETP.GE.U32.AND P1, PT, R2, 0x7, PT ;  /* 0x000000070200780c */ /* 0x000fe20003f26070 */
[----:B------:R-:W-:Y:S02]  /*0250*/  IMAD.MOV.U32 R15, RZ, RZ, R11 ;  /* 0x000000ffff0f7224 */ /* 0x000fe400078e000b */
[----:B------:R-:W-:Y:S01]  /*0260*/  VIADD R12, R12, 0x1 ;  /* 0x000000010c0c7836 */ /* 0x000fe20000000000 */
[----:B0-----:R-:W-:-:S04]  /*0270*/  ISETP.GE.AND P0, PT, R14, UR5, PT ;  /* 0x000000050e007c0c */ /* 0x001fc8000bf06270 */
[----:B------:R-:W-:-:S05]  /*0280*/  ISETP.GT.AND P0, PT, R14, -0x1, !P0 ;  /* 0xffffffff0e00780c */ /* 0x000fca0004704270 */
[----:B------:R-:W-:Y:S08]  /*0290*/  @!P1 BRA `(.L_x_3) ;  /* 0x00000004004c9947 */ /* 0x000ff00003800000 */
[----:B------:R-:W0:Y:S01]  /*02a0*/  LDCU UR5, c[0x0][0x394] ;  /* 0x00007280ff0577ac */ /* 0x000e220008000800 */
[----:B------:R-:W-:Y:S02]  /*02b0*/  IMAD.MOV.U32 R19, RZ, RZ, R13 ;  /* 0x000000ffff137224 */ /* 0x000fe400078e000d */
[----:B------:R-:W-:Y:S01]  /*02c0*/  IMAD.MOV.U32 R16, RZ, RZ, R9 ;  /* 0x000000ffff107224 */ /* 0x000fe200078e0009 */
[----:B------:R-:W1:Y:S01]  /*02d0*/  LDCU UR10, c[0x0][0x394] ;  /* 0x00007280ff0a77ac */ /* 0x000e620008000800 */
[----:B------:R-:W-:Y:S02]  /*02e0*/  IMAD.MOV.U32 R18, RZ, RZ, R10 ;  /* 0x000000ffff127224 */ /* 0x000fe400078e000a */
[----:B------:R-:W-:Y:S01]  /*02f0*/  IMAD.MOV.U32 R15, RZ, RZ, R11 ;  /* 0x000000ffff0f7224 */ /* 0x000fe200078e000b */
[----:B------:R-:W2:Y:S01]  /*0300*/  LDCU.64 UR8, c[0x0][0x380] ;  /* 0x00007000ff0877ac */ /* 0x000ea20008000a00 */
[----:B0-----:R-:W-:-:S07]  /*0310*/  IMAD R25, R14, UR5, R9 ;  /* 0x000000050e197c24 */ /* 0x001fce000f8e0209 */
.L_x_4:
[C---:B-1----:R-:W-:Y:S01]  /*0320*/  ISETP.GE.AND P2, PT, R16.reuse, UR10, PT ;  /* 0x0000000a10007c0c */ /* 0x042fe2000bf46270 */
[C---:B------:R-:W-:Y:S01]  /*0330*/  VIADD R17, R16.reuse, 0x1 ;  /* 0x0000000110117836 */ /* 0x040fe20000000000 */
[C---:B--2---:R-:W-:Y:S02]  /*0340*/  IADD3 R2, P1, PT, R25.reuse, UR8, RZ ;  /* 0x0000000819027c10 */ /* 0x044fe4000ff3e0ff */
[----:B------:R-:W-:Y:S02]  /*0350*/  ISETP.GT.AND P2, PT, R16, -0x1, !P2 ;  /* 0xffffffff1000780c */ /* 0x000fe40005744270 */
[----:B------:R-:W-:Y:S02]  /*0360*/  LEA.HI.X.SX32 R3, R25, UR9, 0x1, P1 ;  /* 0x0000000919037c11 */ /* 0x000fe400088f0eff */
[----:B------:R-:W-:Y:S02]  /*0370*/  PLOP3.LUT P2, PT, P2, P0, PT, 0x80, 0x8 ;  /* 0x000000000008781c */ /* 0x000fe40001741070 */
[----:B------:R-:W-:-:S04]  /*0380*/  ISETP.GE.AND P3, PT, R17, UR10, PT ;  /* 0x0000000a11007c0c */ /* 0x000fc8000bf66270 */
[----:B------:R-:W-:-:S07]  /*0390*/  ISETP.GT.AND P3, PT, R17, -0x1, !P3 ;  /* 0xffffffff1100780c */ /* 0x000fce0005f64270 */
[----:B------:R-:W2:Y:S01]  /*03a0*/  @P2 LDG.E.U8 R24, desc[UR6][R2.64] ;  /* 0x0000000602182981 */ /* 0x000ea2000c1e1100 */
[----:B------:R-:W-:Y:S01]  /*03b0*/  PLOP3.LUT P3, PT, P3, P0, PT, 0x80, 0x8 ;  /* 0x000000000008781c */ /* 0x000fe20001f61070 */
[----:B------:R-:W-:-:S05]  /*03c0*/  VIADD R17, R16, 0x2 ;  /* 0x0000000210117836 */ /* 0x000fca0000000000 */
[----:B------:R-:W-:-:S07]  /*03d0*/  ISETP.GE.AND P4, PT, R17, UR10, PT ;  /* 0x0000000a11007c0c */ /* 0x000fce000bf86270 */
[----:B------:R-:W3:Y:S01]  /*03e0*/  @P3 LDG.E.U8 R22, desc[UR6][R2.64+0x1] ;  /* 0x0000010602163981 */ /* 0x000ee2000c1e1100 */
[----:B------:R-:W-:-:S04]  /*03f0*/  ISETP.GT.AND P4, PT, R17, -0x1, !P4 ;  /* 0xffffffff1100780c */ /* 0x000fc80006784270 */
[----:B------:R-:W-:Y:S01]  /*0400*/  PLOP3.LUT P4, PT, P4, P0, PT, 0x80, 0x8 ;  /* 0x000000000008781c */ /* 0x000fe20002781070 */
[----:B------:R-:W-:-:S12]  /*0410*/  VIADD R17, R16, 0x3 ;  /* 0x0000000310117836 */ /* 0x000fd80000000000 */
[----:B------:R-:W4:Y:S01]  /*0420*/  @P4 LDG.E.U8 R21, desc[UR6][R2.64+0x2] ;  /* 0x0000020602154981 */ /* 0x000f22000c1e1100 */
[----:B------:R-:W-:-:S04]  /*0430*/  ISETP.GE.AND P1, PT, R17, UR10, PT ;  /* 0x0000000a11007c0c */ /* 0x000fc8000bf26270 */
[----:B------:R-:W-:-:S04]  /*0440*/  ISETP.GT.AND P1, PT, R17, -0x1, !P1 ;  /* 0xffffffff1100780c */ /* 0x000fc80004f24270 */
[----:B------:R-:W-:-:S13]  /*0450*/  PLOP3.LUT P1, PT, P1, P0, PT, 0x80, 0x8 ;  /* 0x000000000008781c */ /* 0x000fda0000f21070 */
[----:B------:R-:W5:Y:S01]  /*0460*/  @P1 LDG.E.U8 R20, desc[UR6][R2.64+0x3] ;  /* 0x0000030602141981 */ /* 0x000f62000c1e1100 */
[----:B------:R-:W-:-:S04]  /*0470*/  IMAD.MOV.U32 R26, RZ, RZ, 0x10 ;  /* 0x00000010ff1a7424 */ /* 0x000fc800078e00ff */
[----:B------:R-:W-:-:S04]  /*0480*/  IMAD R17, R15, 0x4, R26 ;  /* 0x000000040f117824 */ /* 0x000fc800078e021a */
[----:B------:R-:W0:Y:S01]  /*0490*/  @P2 LDC R26, c[0x3][R17+-0x10] ;  /* 0x00fffc00111a2b82 */ /* 0x000e220000000800 */
[----:B--2---:R-:W-:-:S07]  /*04a0*/  @P2 I2FP.F32.U32 R27, R24 ;  /* 0x00000018001b2245 */ /* 0x004fce0000201000 */
[----:B------:R-:W1:Y:S01]  /*04b0*/  @P3 LDC R24, c[0x3][R17+-0xc] ;  /* 0x00fffd0011183b82 */ /* 0x000e620000000800 */
[----:B0-----:R-:W-:Y:S01]  /*04c0*/  @P2 FFMA R0, R27, R26, R0 ;  /* 0x0000001a1b002223 */ /* 0x001fe20000000000 */
[----:B------:R-:W-:Y:S01]  /*04d0*/  VIADD R26, R16, 0x6 ;  /* 0x00000006101a7836 */ /* 0x000fe20000000000 */
[----:B---3--:R-:W-:-:S05]  /*04e0*/  @P3 I2FP.F32.U32 R27, R22 ;  /* 0x00000016001b3245 */ /* 0x008fca0000201000 */
[----:B------:R-:W0:Y:S01]  /*04f0*/  @P4 LDC R22, c[0x3][R17+-0x8] ;  /* 0x00fffe0011164b82 */ /* 0x000e220000000800 */
[----:B-1----:R-:W-:Y:S01]  /*0500*/  @P3 FFMA R0, R27, R24, R0 ;  /* 0x000000181b003223 */ /* 0x002fe20000000000 */
[----:B------:R-:W-:-:S05]  /*0510*/  VIADD R24, R16, 0x4 ;  /* 0x0000000410187836 */ /* 0x000fca0000000000 */
[C---:B------:R-:W-:Y:S02]  /*0520*/  ISETP.GE.AND P3, PT, R24.reuse, UR10, PT ;  /* 0x0000000a18007c0c */ /* 0x040fe4000bf66270 */
[----:B----4-:R-:W-:Y:S02]  /*0530*/  @P4 I2FP.F32.U32 R21, R21 ;  /* 0x0000001500154245 */ /* 0x010fe40000201000 */
[----:B------:R-:W-:Y:S01]  /*0540*/  ISETP.GT.AND P3, PT, R24, -0x1, !P3 ;  /* 0xffffffff1800780c */ /* 0x000fe20005f64270 */
[----:B------:R-:W-:-:S03]  /*0550*/  VIADD R24, R16, 0x5 ;  /* 0x0000000510187836 */ /* 0x000fc60000000000 */
[----:B------:R-:W-:Y:S01]  /*0560*/  PLOP3.LUT P3, PT, P3, P0, PT, 0x80, 0x8 ;  /* 0x000000000008781c */ /* 0x000fe20001f61070 */
[----:B0-----:R-:W-:Y:S01]  /*0570*/  @P4 FFMA R0, R21, R22, R0 ;  /* 0x0000001615004223 */ /* 0x001fe20000000000 */
[C---:B------:R-:W-:Y:S01]  /*0580*/  ISETP.GE.AND P2, PT, R24.reuse, UR10, PT ;  /* 0x0000000a18007c0c */ /* 0x040fe2000bf46270 */
[----:B------:R-:W0:Y:S03]  /*0590*/  @P1 LDC R22, c[0x3][R17+-0x4] ;  /* 0x00ffff0011161b82 */ /* 0x000e260000000800 */
[----:B------:R-:W-:-:S07]  /*05a0*/  ISETP.GT.AND P4, PT, R24, -0x1, !P2 ;  /* 0xffffffff1800780c */ /* 0x000fce0005784270 */
[----:B------:R-:W2:Y:S01]  /*05b0*/  @P3 LDG.E.U8 R21, desc[UR6][R2.64+0x4] ;  /* 0x0000040602153981 */ /* 0x000ea2000c1e1100 */
[----:B------:R-:W-:Y:S01]  /*05c0*/  VIADD R24, R16, 0x7 ;  /* 0x0000000710187836 */ /* 0x000fe20000000000 */
[C---:B------:R-:W-:Y:S02]  /*05d0*/  ISETP.GE.AND P2, PT, R26.reuse, UR10, PT ;  /* 0x0000000a1a007c0c */ /* 0x040fe4000bf46270 */
[----:B------:R-:W-:Y:S02]  /*05e0*/  PLOP3.LUT P4, PT, P4, P0, PT, 0x80, 0x8 ;  /* 0x000000000008781c */ /* 0x000fe40002781070 */
[----:B------:R-:W-:Y:S02]  /*05f0*/  ISETP.GT.AND P2, PT, R26, -0x1, !P2 ;  /* 0xffffffff1a00780c */ /* 0x000fe40005744270 */
[----:B------:R-:W-:Y:S02]  /*0600*/  ISETP.GE.AND P6, PT, R24, UR10, PT ;  /* 0x0000000a18007c0c */ /* 0x000fe4000bfc6270 */
[----:B------:R-:W-:-:S02]  /*0610*/  PLOP3.LUT P2, PT, P2, P0, PT, 0x80, 0x8 ;  /* 0x000000000008781c */ /* 0x000fc40001741070 */
[----:B------:R-:W-:Y:S02]  /*0620*/  ISETP.GT.AND P6, PT, R24, -0x1, !P6 ;  /* 0xffffffff1800780c */ /* 0x000fe400077c4270 */
[----:B-----5:R-:W-:Y:S02]  /*0630*/  @P1 I2FP.F32.U32 R27, R20 ;  /* 0x00000014001b1245 */ /* 0x020fe40000201000 */
[----:B------:R-:W-:Y:S01]  /*0640*/  PLOP3.LUT P6, PT, P6, P0, PT, 0x80, 0x8 ;  /* 0x000000000008781c */ /* 0x000fe200037c1070 */
[----:B------:R-:W3:Y:S02]  /*0650*/  @P4 LDG.E.U8 R20, desc[UR6][R2.64+0x5] ;  /* 0x0000050602144981 */ /* 0x000ee4000c1e1100 */
[----:B0-----:R-:W-:-:S04]  /*0660*/  @P1 FFMA R0, R27, R22, R0 ;  /* 0x000000161b001223 */ /* 0x001fc80000000000 */
[----:B------:R-:W4:Y:S06]  /*0670*/  @P2 LDG.E.U8 R22, desc[UR6][R2.64+0x6] ;  /* 0x0000060602162981 */ /* 0x000f2c000c1e1100 */
[----:B------:R-:W5:Y:S01]  /*0680*/  @P6 LDG.E.U8 R24, desc[UR6][R2.64+0x7] ;  /* 0x0000070602186981 */ /* 0x000f62000c1e1100 */
[----:B------:R-:W0:Y:S01]  /*0690*/  @P3 LDC R26, c[0x3][R17] ;  /* 0x00c00000111a3b82 */ /* 0x000e220000000800 */
[----:B------:R-:W-:Y:S02]  /*06a0*/  VIADD R19, R19, 0x8 ;  /* 0x0000000813137836 */ /* 0x000fe40000000000 */
[----:B------:R-:W-:-:S02]  /*06b0*/  VIADD R18, R18, 0x8 ;  /* 0x0000000812127836 */ /* 0x000fc40000000000 */
[----:B------:R-:W-:Y:S01]  /*06c0*/  VIADD R15, R15, 0x8 ;  /* 0x000000080f0f7836 */ /* 0x000fe20000000000 */
[----:B------:R-:W-:Y:S01]  /*06d0*/  ISETP.NE.AND P1, PT, R19, RZ, PT ;  /* 0x000000ff1300720c */ /* 0x000fe20003f25270 */
[----:B------:R-:W-:Y:S01]  /*06e0*/  VIADD R16, R16, 0x8 ;  /* 0x0000000810107836 */ /* 0x000fe20000000000 */
[----:B------:R-:W1:Y:S01]  /*06f0*/  @P2 LDC R28, c[0x3][R17+0x8] ;  /* 0x00c00200111c2b82 */ /* 0x000e620000000800 */
[----:B------:R-:W-:-:S07]  /*0700*/  VIADD R25, R25, 0x8 ;  /* 0x0000000819197836 */ /* 0x000fce0000000000 */
[----:B------:R-:W1:Y:S01]  /*0710*/  @P6 LDC R29, c[0x3][R17+0xc] ;  /* 0x00c00300111d6b82 */ /* 0x000e620000000800 */
[----:B--2---:R-:W-:-:S05]  /*0720*/  @P3 I2FP.F32.U32 R21, R21 ;  /* 0x0000001500153245 */ /* 0x004fca0000201000 */
[----:B0-----:R-:W-:Y:S02]  /*0730*/  @P3 FFMA R0, R21, R26, R0 ;  /* 0x0000001a15003223 */ /* 0x001fe40000000000 */
[----:B------:R-:W0:Y:S01]  /*0740*/  @P4 LDC R26, c[0x3][R17+0x4] ;  /* 0x00c00100111a4b82 */ /* 0x000e220000000800 */
[----:B---3--:R-:W-:Y:S02]  /*0750*/  @P4 I2FP.F32.U32 R21, R20 ;  /* 0x0000001400154245 */ /* 0x008fe40000201000 */
[----:B----4-:R-:W-:Y:S02]  /*0760*/  @P2 I2FP.F32.U32 R27, R22 ;  /* 0x00000016001b2245 */ /* 0x010fe40000201000 */
[----:B-----5:R-:W-:Y:S01]  /*0770*/  @P6 I2FP.F32.U32 R3, R24 ;  /* 0x0000001800036245 */ /* 0x020fe20000201000 */
[----:B0-----:R-:W-:-:S04]  /*0780*/  @P4 FFMA R0, R21, R26, R0 ;  /* 0x0000001a15004223 */ /* 0x001fc80000000000 */
[----:B-1----:R-:W-:-:S04]  /*0790*/  @P2 FFMA R0, R27, R28, R0 ;  /* 0x0000001c1b002223 */ /* 0x002fc80000000000 */
[----:B------:R-:W-:Y:S01]  /*07a0*/  @P6 FFMA R0, R3, R29, R0 ;  /* 0x0000001d03006223 */ /* 0x000fe20000000000 */
[----:B------:R-:W-:Y:S06]  /*07b0*/  @P1 BRA `(.L_x_4) ;  /* 0xfffffff800d81947 */ /* 0x000fec000383ffff */
[----:B------:R-:W-:-:S07]  /*07c0*/  VIADD R17, R18, 0xfffffffd ;  /* 0xfffffffd12117836 */ /* 0x000fce0000000000 */
.L_x_3:
[----:B------:R-:W-:-:S13]  /*07d0*/  ISETP.NE.AND P1, PT, R23, RZ, PT ;  /* 0x000000ff1700720c */ /* 0x000fda0003f25270 */
[----:B------:R-:W-:Y:S05]  /*07e0*/  @!P1 BRA `(.L_x_5) ;  /* 0x00000004006c9947 */ /* 0x000fea0003800000 */
[----:B------:R-:W-:Y:S01]  /*07f0*/  VIADD R2, R23, 0xffffffff ;  /* 0xffffffff17027836 */ /* 0x000fe20000000000 */
[----:B------:R-:W-:-:S04]  /*0800*/  LOP3.LUT P6, R26, R8, 0x3, RZ, 0xc0, !PT ;  /* 0x00000003081a7812 */ /* 0x000fc800078cc0ff */
[----:B------:R-:W-:-:S13]  /*0810*/  ISETP.GE.U32.AND P1, PT, R2, 0x3, PT ;  /* 0x000000030200780c */ /* 0x000fda0003f26070 */
[----:B------:R-:W-:Y:S05]  /*0820*/  @!P1 BRA `(.L_x_6) ;  /* 0x0000000000a09947 */ /* 0x000fea0003800000 */
[----:B------:R-:W0:Y:S01]  /*0830*/  LDCU UR5, c[0x0][0x394] ;  /* 0x00007280ff0577ac */ /* 0x000e220008000800 */
[----:B------:R-:W-:Y:S01]  /*0840*/  IMAD.IADD R3, R4, 0x1, R17 ;  /* 0x0000000104037824 */ /* 0x000fe200078e0211 */
[----:B------:R-:W1:Y:S03]  /*0850*/  LDCU.64 UR8, c[0x0][0x380] ;  /* 0x00007000ff0877ac */ /* 0x000e660008000a00 */
[C---:B------:R-:W-:Y:S02]  /*0860*/  VIADD R2, R3.reuse, 0x1 ;  /* 0x0000000103027836 */ /* 0x040fe40000000000 */
[C---:B------:R-:W-:Y:S02]  /*0870*/  VIADD R19, R3.reuse, 0x2 ;  /* 0x0000000203137836 */ /* 0x040fe40000000000 */
[C---:B------:R-:W-:Y:S01]  /*0880*/  VIADD R16, R3.reuse, 0x3 ;  /* 0x0000000303107836 */ /* 0x040fe20000000000 */
[----:B0-----:R-:W-:Y:S01]  /*0890*/  ISETP.GE.AND P1, PT, R3, UR5, PT ;  /* 0x0000000503007c0c */ /* 0x001fe2000bf26270 */
[----:B------:R-:W-:Y:S01]  /*08a0*/  IMAD R18, R14, UR5, R3 ;  /* 0x000000050e127c24 */ /* 0x000fe2000f8e0203 */
[----:B------:R-:W-:-:S02]  /*08b0*/  ISETP.GE.AND P4, PT, R2, UR5, PT ;  /* 0x0000000502007c0c */ /* 0x000fc4000bf86270 */
[----:B------:R-:W-:Y:S02]  /*08c0*/  ISETP.GT.AND P1, PT, R3, -0x1, !P1 ;  /* 0xffffffff0300780c */ /* 0x000fe40004f24270 */
[----:B------:R-:W-:Y:S02]  /*08d0*/  ISETP.GT.AND P4, PT, R2, -0x1, !P4 ;  /* 0xffffffff0200780c */ /* 0x000fe40006784270 */
[C---:B-1----:R-:W-:Y:S02]  /*08e0*/  IADD3 R2, P3, PT, R18.reuse, UR8, RZ ;  /* 0x0000000812027c10 */ /* 0x042fe4000ff7e0ff */
[----:B------:R-:W-:Y:S02]  /*08f0*/  ISETP.GE.AND P2, PT, R19, UR5, PT ;  /* 0x0000000513007c0c */ /* 0x000fe4000bf46270 */
[----:B------:R-:W-:Y:S02]  /*0900*/  PLOP3.LUT P1, PT, P1, P0, PT, 0x80, 0x8 ;  /* 0x000000000008781c */ /* 0x000fe40000f21070 */
[----:B------:R-:W-:-:S02]  /*0910*/  LEA.HI.X.SX32 R3, R18, UR9, 0x1, P3 ;  /* 0x0000000912037c11 */ /* 0x000fc400098f0eff */
[----:B------:R-:W-:Y:S02]  /*0920*/  ISETP.GT.AND P2, PT, R19, -0x1, !P2 ;  /* 0xffffffff1300780c */ /* 0x000fe40005744270 */
[C---:B------:R-:W-:Y:S02]  /*0930*/  ISETP.GE.AND P3, PT, R16.reuse, UR5, PT ;  /* 0x0000000510007c0c */ /* 0x040fe4000bf66270 */
[----:B------:R-:W-:Y:S02]  /*0940*/  PLOP3.LUT P4, PT, P4, P0, PT, 0x80, 0x8 ;  /* 0x000000000008781c */ /* 0x000fe40002781070 */
[----:B------:R-:W-:Y:S02]  /*0950*/  ISETP.GT.AND P3, PT, R16, -0x1, !P3 ;  /* 0xffffffff1000780c */ /* 0x000fe40005f64270 */
[----:B------:R-:W-:Y:S01]  /*0960*/  PLOP3.LUT P2, PT, P2, P0, PT, 0x80, 0x8 ;  /* 0x000000000008781c */ /* 0x000fe20001741070 */
[----:B------:R-:W2:Y:S01]  /*0970*/  @P1 LDG.E.U8 R18, desc[UR6][R2.64] ;  /* 0x0000000602121981 */ /* 0x000ea2000c1e1100 */
[----:B------:R-:W-:-:S07]  /*0980*/  PLOP3.LUT P3, PT, P3, P0, PT, 0x80, 0x8 ;  /* 0x000000000008781c */ /* 0x000fce0001f61070 */
[----:B------:R-:W3:Y:S04]  /*0990*/  @P4 LDG.E.U8 R21, desc[UR6][R2.64+0x1] ;  /* 0x0000010602154981 */ /* 0x000ee8000c1e1100 */
[----:B------:R-:W4:Y:S04]  /*09a0*/  @P2 LDG.E.U8 R24, desc[UR6][R2.64+0x2] ;  /* 0x0000020602182981 */ /* 0x000f28000c1e1100 */
[----:B------:R-:W5:Y:S01]  /*09b0*/  @P3 LDG.E.U8 R27, desc[UR6][R2.64+0x3] ;  /* 0x00000306021b3981 */ /* 0x000f62000c1e1100 */
[----:B------:R-:W-:-:S04]  /*09c0*/  IMAD.SHL.U32 R16, R15, 0x4, RZ ;  /* 0x000000040f107824 */ /* 0x000fc800078e00ff */
[----:B------:R-:W0:Y:S08]  /*09d0*/  @P1 LDC R20, c[0x3][R16] ;  /* 0x00c0000010141b82 */ /* 0x000e300000000800 */
[----:B------:R-:W1:Y:S08]  /*09e0*/  @P4 LDC R22, c[0x3][R16+0x4] ;  /* 0x00c0010010164b82 */ /* 0x000e700000000800 */
[----:B------:R-:W5:Y:S08]  /*09f0*/  @P2 LDC R25, c[0x3][R16+0x8] ;  /* 0x00c0020010192b82 */ /* 0x000f700000000800 */
[----:B------:R-:W5:Y:S01]  /*0a00*/  @P3 LDC R28, c[0x3][R16+0xc] ;  /* 0x00c00300101c3b82 */ /* 0x000f620000000800 */
[----:B------:R-:W-:-:S02]  /*0a10*/  VIADD R17, R17, 0x4 ;  /* 0x0000000411117836 */ /* 0x000fc40000000000 */
[----:B------:R-:W-:Y:S01]  /*0a20*/  VIADD R15, R15, 0x4 ;  /* 0x000000040f0f7836 */ /* 0x000fe20000000000 */
[----:B--2---:R-:W-:-:S05]  /*0a30*/  @P1 I2FP.F32.U32 R19, R18 ;  /* 0x0000001200131245 */ /* 0x004fca0000201000 */
[----:B0-----:R-:W-:Y:S01]  /*0a40*/  @P1 FFMA R0, R19, R20, R0 ;  /* 0x0000001413001223 */ /* 0x001fe20000000000 */
[----:B---3--:R-:W-:Y:S02]  /*0a50*/  @P4 I2FP.F32.U32 R21, R21 ;  /* 0x0000001500154245 */ /* 0x008fe40000201000 */
[----:B----4-:R-:W-:-:S03]  /*0a60*/  @P2 I2FP.F32.U32 R19, R24 ;  /* 0x0000001800132245 */ /* 0x010fc60000201000 */
[----:B-1----:R-:W-:Y:S01]  /*0a70*/  @P4 FFMA R0, R21, R22, R0 ;  /* 0x0000001615004223 */ /* 0x002fe20000000000 */
[----:B-----5:R-:W-:-:S03]  /*0a80*/  @P3 I2FP.F32.U32 R27, R27 ;  /* 0x0000001b001b3245 */ /* 0x020fc60000201000 */
[----:B------:R-:W-:-:S04]  /*0a90*/  @P2 FFMA R0, R19, R25, R0 ;  /* 0x0000001913002223 */ /* 0x000fc80000000000 */
[----:B------:R-:W-:-:S07]  /*0aa0*/  @P3 FFMA R0, R27, R28, R0 ;  /* 0x0000001c1b003223 */ /* 0x000fce0000000000 */
.L_x_6:
[----:B------:R-:W-:Y:S05]  /*0ab0*/  @!P6 BRA `(.L_x_5) ;  /* 0x0000000000b8e947 */ /* 0x000fea0003800000 */
[----:B------:R-:W-:Y:S02]  /*0ac0*/  ISETP.NE.AND P1, PT, R26, 0x1, PT ;  /* 0x000000011a00780c */ /* 0x000fe40003f25270 */
[----:B------:R-:W-:-:S04]  /*0ad0*/  LOP3.LUT R2, R8, 0x1, RZ, 0xc0, !PT ;  /* 0x0000000108027812 */ /* 0x000fc800078ec0ff */
[----:B------:R-:W-:-:S07]  /*0ae0*/  ISETP.NE.U32.AND P3, PT, R2, 0x1, PT ;  /* 0x000000010200780c */ /* 0x000fce0003f65070 */
[----:B------:R-:W-:Y:S06]  /*0af0*/  @!P1 BRA `(.L_x_7) ;  /* 0x0000000000609947 */ /* 0x000fec0003800000 */
[----:B------:R-:W0:Y:S01]  /*0b00*/  LDCU UR5, c[0x0][0x394] ;  /* 0x00007280ff0577ac */ /* 0x000e220008000800 */
[----:B------:R-:W-:Y:S01]  /*0b10*/  IMAD.IADD R3, R4, 0x1, R17 ;  /* 0x0000000104037824 */ /* 0x000fe200078e0211 */
[----:B------:R-:W1:Y:S03]  /*0b20*/  LDCU.64 UR8, c[0x0][0x380] ;  /* 0x00007000ff0877ac */ /* 0x000e660008000a00 */
[C---:B------:R-:W-:Y:S01]  /*0b30*/  VIADD R2, R3.reuse, 0x1 ;  /* 0x0000000103027836 */ /* 0x040fe20000000000 */
[----:B0-----:R-:W-:-:S04]  /*0b40*/  ISETP.GE.AND P1, PT, R3, UR5, PT ;  /* 0x0000000503007c0c */ /* 0x001fc8000bf26270 */
[----:B------:R-:W-:Y:S02]  /*0b50*/  ISETP.GE.AND P2, PT, R2, UR5, PT ;  /* 0x0000000502007c0c */ /* 0x000fe4000bf46270 */
[----:B------:R-:W-:Y:S01]  /*0b60*/  ISETP.GT.AND P1, PT, R3, -0x1, !P1 ;  /* 0xffffffff0300780c */ /* 0x000fe20004f24270 */
[----:B------:R-:W-:Y:S01]  /*0b70*/  IMAD R3, R14, UR5, R3 ;  /* 0x000000050e037c24 */ /* 0x000fe2000f8e0203 */
[----:B------:R-:W-:Y:S02]  /*0b80*/  ISETP.GT.AND P2, PT, R2, -0x1, !P2 ;  /* 0xffffffff0200780c */ /* 0x000fe40005744270 */
[----:B------:R-:W-:Y:S02]  /*0b90*/  PLOP3.LUT P1, PT, P1, P0, PT, 0x80, 0x8 ;  /* 0x000000000008781c */ /* 0x000fe40000f21070 */
[----:B-1----:R-:W-:Y:S02]  /*0ba0*/  IADD3 R2, P4, PT, R3, UR8, RZ ;  /* 0x0000000803027c10 */ /* 0x002fe4000ff9e0ff */
[----:B------:R-:W-:-:S02]  /*0bb0*/  PLOP3.LUT P2, PT, P2, P0, PT, 0x80, 0x8 ;  /* 0x000000000008781c */ /* 0x000fc40001741070 */
[----:B------:R-:W-:-:S07]  /*0bc0*/  LEA.HI.X.SX32 R3, R3, UR9, 0x1, P4 ;  /* 0x0000000903037c11 */ /* 0x000fce000a0f0eff */
[----:B------:R-:W2:Y:S04]  /*0bd0*/  @P1 LDG.E.U8 R16, desc[UR6][R2.64] ;  /* 0x0000000602101981 */ /* 0x000ea8000c1e1100 */
[----:B------:R-:W3:Y:S01]  /*0be0*/  @P2 LDG.E.U8 R20, desc[UR6][R2.64+0x1] ;  /* 0x0000010602142981 */ /* 0x000ee2000c1e1100 */
[C---:B------:R-:W-:Y:S02]  /*0bf0*/  IMAD.SHL.U32 R24, R15.reuse, 0x4, RZ ;  /* 0x000000040f187824 */ /* 0x040fe400078e00ff */
[----:B------:R-:W-:Y:S02]  /*0c00*/  VIADD R15, R15, 0x2 ;  /* 0x000000020f0f7836 */ /* 0x000fe40000000000 */
[----:B------:R-:W0:Y:S01]  /*0c10*/  @P1 LDC R18, c[0x3][R24] ;  /* 0x00c0000018121b82 */ /* 0x000e220000000800 */
[----:B------:R-:W-:-:S07]  /*0c20*/  VIADD R17, R17, 0x2 ;  /* 0x0000000211117836 */ /* 0x000fce0000000000 */
[----:B------:R-:W1:Y:S01]  /*0c30*/  @P2 LDC R22, c[0x3][R24+0x4] ;  /* 0x00c0010018162b82 */ /* 0x000e620000000800 */
[----:B--2---:R-:W-:Y:S02]  /*0c40*/  @P1 I2FP.F32.U32 R19, R16 ;  /* 0x0000001000131245 */ /* 0x004fe40000201000 */
[----:B---3--:R-:W-:-:S03]  /*0c50*/  @P2 I2FP.F32.U32 R21, R20 ;  /* 0x0000001400152245 */ /* 0x008fc60000201000 */
[----:B0-----:R-:W-:-:S04]  /*0c60*/  @P1 FFMA R0, R19, R18, R0 ;  /* 0x0000001213001223 */ /* 0x001fc80000000000 */
[----:B-1----:R-:W-:-:S07]  /*0c70*/  @P2 FFMA R0, R21, R22, R0 ;  /* 0x0000001615002223 */ /* 0x002fce0000000000 */
.L_x_7:
[----:B------:R-:W-:Y:S05]  /*0c80*/  @P3 BRA `(.L_x_5) ;  /* 0x0000000000443947 */ /* 0x000fea0003800000 */
[----:B------:R-:W0:Y:S01]  /*0c90*/  LDCU UR5, c[0x0][0x394] ;  /* 0x00007280ff0577ac */ /* 0x000e220008000800 */
[----:B------:R-:W-:Y:S01]  /*0ca0*/  IMAD.IADD R3, R4, 0x1, R17 ;  /* 0x0000000104037824 */ /* 0x000fe200078e0211 */
[----:B------:R-:W-:Y:S04]  /*0cb0*/  BSSY.RECONVERGENT B0, `(.L_x_5) ;  /* 0x000000e000007945 */ /* 0x000fe80003800200 */
[----:B0-----:R-:W-:-:S04]  /*0cc0*/  ISETP.GE.AND P1, PT, R3, UR5, PT ;  /* 0x0000000503007c0c */ /* 0x001fc8000bf26270 */
[----:B------:R-:W-:-:S04]  /*0cd0*/  ISETP.GT.AND P1, PT, R3, -0x1, !P1 ;  /* 0xffffffff0300780c */ /* 0x000fc80004f24270 */
[----:B------:R-:W-:-:S13]  /*0ce0*/  PLOP3.LUT P1, PT, P1, P0, PT, 0x80, 0x8 ;  /* 0x000000000008781c */ /* 0x000fda0000f21070 */
[----:B------:R-:W-:Y:S05]  /*0cf0*/  @!P1 BRA `(.L_x_8) ;  /* 0x0000000000249947 */ /* 0x000fea0003800000 */
[----:B------:R-:W0:Y:S01]  /*0d00*/  LDCU.64 UR8, c[0x0][0x380] ;  /* 0x00007000ff0877ac */ /* 0x000e220008000a00 */
[----:B------:R-:W-:-:S05]  /*0d10*/  IMAD R14, R14, UR5, R3 ;  /* 0x000000050e0e7c24 */ /* 0x000fca000f8e0203 */
[----:B0-----:R-:W-:-:S04]  /*0d20*/  IADD3 R2, P0, PT, R14, UR8, RZ ;  /* 0x000000080e027c10 */ /* 0x001fc8000ff1e0ff */
[----:B------:R-:W-:-:S05]  /*0d30*/  LEA.HI.X.SX32 R3, R14, UR9, 0x1, P0 ;  /* 0x000000090e037c11 */ /* 0x000fca00080f0eff */
[----:B------:R-:W2:Y:S01]  /*0d40*/  LDG.E.U8 R2, desc[UR6][R2.64] ;  /* 0x0000000602027981 */ /* 0x000ea2000c1e1100 */
[----:B------:R-:W-:-:S06]  /*0d50*/  IMAD.SHL.U32 R14, R15, 0x4, RZ ;  /* 0x000000040f0e7824 */ /* 0x000fcc00078e00ff */
[----:B------:R-:W0:Y:S01]  /*0d60*/  LDC R14, c[0x3][R14] ;  /* 0x00c000000e0e7b82 */ /* 0x000e220000000800 */
[----:B--2---:R-:W-:-:S05]  /*0d70*/  I2FP.F32.U32 R15, R2 ;  /* 0x00000002000f7245 */ /* 0x004fca0000201000 */
[----:B0-----:R-:W-:-:S07]  /*0d80*/  FFMA R0, R15, R14, R0 ;  /* 0x0000000e0f007223 */ /* 0x001fce0000000000 */
.L_x_8:
[----:B------:R-:W-:Y:S05]  /*0d90*/  BSYNC.RECONVERGENT B0 ;  /* 0x0000000000007941 */ /* 0x000fea0003800200 */
.L_x_5:
[----:B------:R-:W-:Y:S01]  /*0da0*/  IMAD.IADD R11, R8, 0x1, R11 ;  /* 0x00000001080b7824 */ /* 0x000fe200078e020b */
[----:B------:R-:W-:Y:S06]  /*0db0*/  @P5 BRA `(.L_x_9) ;  /* 0xfffffff4000c5947 */ /* 0x000fec000383ffff */
.L_x_2:
[----:B------:R-:W0:Y:S01]  /*0dc0*/  LDCU UR5, c[0x0][0x394] ;  /* 0x00007280ff0577ac */ /* 0x000e220008000800 */
[----:B------:R-:W1:Y:S01]  /*0dd0*/  F2I.U32.TRUNC.NTZ R7, R0 ;  /* 0x0000000000077305 */ /* 0x000e62000020f000 */
[----:B------:R-:W2:Y:S01]  /*0de0*/  LDCU.64 UR8, c[0x0][0x388] ;  /* 0x00007100ff0877ac */ /* 0x000ea20008000a00 */
[----:B0-----:R-:W-:-:S05]  /*0df0*/  IMAD R4, R5, UR5, R4 ;  /* 0x0000000505047c24 */ /* 0x001fca000f8e0204 */
[----:B--2---:R-:W-:-:S04]  /*0e00*/  IADD3 R2, P0, PT, R4, UR8, RZ ;  /* 0x0000000804027c10 */ /* 0x004fc8000ff1e0ff */
[----:B------:R-:W-:-:S05]  /*0e10*/  LEA.HI.X.SX32 R3, R4, UR9, 0x1, P0 ;  /* 0x0000000904037c11 */ /* 0x000fca00080f0eff */
[----:B-1----:R-:W-:Y:S01]  /*0e20*/  STG.E.U8 desc[UR6][R2.64], R7 ;  /* 0x0000000702007986 */ /* 0x002fe2000c101106 */
[----:B------:R-:W-:Y:S05]  /*0e30*/  EXIT ;  /* 0x000000000000794d */ /* 0x000fea0003800000 */
.L_x_10:
        /* <DEDUP_REMOVED lines=12> */
.L_x_13:


//--------------------- .nv.shared.reserved.0     --------------------------
	.section	.nv.shared.reserved.0,"aw",@nobits
	.weak		__nv_reservedSMEM_offset_0_alias
	.size		__nv_reservedSMEM_offset_0_alias, 0, 64
	.other		__nv_reservedSMEM_offset_0_alias,@"STO_CUDA_RESERVED_SHARED STV_DEFAULT"
__nv_reservedSMEM_offset_0_alias:
	.zero		0
	.zero		64


//--------------------- .nv.constant0._Z17recombineChannelsPKhS0_S0_P6uchar4ii --------------------------
	.section	.nv.constant0._Z17recombineChannelsPKhS0_S0_P6uchar4ii,"a",@progbits
	.sectionflags	@""
	.align	4
.nv.constant0._Z17recombineChannelsPKhS0_S0_P6uchar4ii:
	.zero		936


//--------------------- .nv.constant0._Z16separateChannelsPK6uchar4iiPhS2_S2_ --------------------------
	.section	.nv.constant0._Z16separateChannelsPK6uchar4iiPhS2_S2_,"a",@progbits
	.sectionflags	@""
	.align	4
.nv.constant0._Z16separateChannelsPK6uchar4iiPhS2_S2_:
	.zero		936


//--------------------- .nv.constant0._Z10box_filterPKhPhiii --------------------------
	.section	.nv.constant0._Z10box_filterPKhPhiii,"a",@progbits
	.sectionflags	@""
	.align	4
.nv.constant0._Z10box_filterPKhPhiii:
	.zero		924


//--------------------- SYMBOLS --------------------------

	.type		.nv.reservedSmem.offset0,@object
	.size		.nv.reservedSmem.offset0,0x4
